//
// Generated by NVIDIA NVVM Compiler
//
// Compiler Build ID: CL-36424714
// Cuda compilation tools, release 13.0, V13.0.88
// Based on NVVM 20.0.0
//

.version 9.0
.target sm_100
.address_size 64

	// .globl	_Z34panel_getf2_microblock_coop_kernelP6__halfiiiiiiS0_PiiS1_
// _ZZ34panel_getf2_microblock_coop_kernelP6__halfiiiiiiS0_PiiS1_E10s_warp_val has been demoted
// _ZZ34panel_getf2_microblock_coop_kernelP6__halfiiiiiiS0_PiiS1_E10s_warp_idx has been demoted
// _ZZ34panel_getf2_microblock_coop_kernelP6__halfiiiiiiS0_PiiS1_E2sU has been demoted
// _ZZ26panel_trsm_u12_warp_kernelILi32EEvPK6__halfPS0_iiiiE2sL has been demoted

.visible .entry _Z34panel_getf2_microblock_coop_kernelP6__halfiiiiiiS0_PiiS1_(
	.param .u64 .ptr .align 1 _Z34panel_getf2_microblock_coop_kernelP6__halfiiiiiiS0_PiiS1__param_0,
	.param .u32 _Z34panel_getf2_microblock_coop_kernelP6__halfiiiiiiS0_PiiS1__param_1,
	.param .u32 _Z34panel_getf2_microblock_coop_kernelP6__halfiiiiiiS0_PiiS1__param_2,
	.param .u32 _Z34panel_getf2_microblock_coop_kernelP6__halfiiiiiiS0_PiiS1__param_3,
	.param .u32 _Z34panel_getf2_microblock_coop_kernelP6__halfiiiiiiS0_PiiS1__param_4,
	.param .u32 _Z34panel_getf2_microblock_coop_kernelP6__halfiiiiiiS0_PiiS1__param_5,
	.param .u32 _Z34panel_getf2_microblock_coop_kernelP6__halfiiiiiiS0_PiiS1__param_6,
	.param .u64 .ptr .align 1 _Z34panel_getf2_microblock_coop_kernelP6__halfiiiiiiS0_PiiS1__param_7,
	.param .u64 .ptr .align 1 _Z34panel_getf2_microblock_coop_kernelP6__halfiiiiiiS0_PiiS1__param_8,
	.param .u32 _Z34panel_getf2_microblock_coop_kernelP6__halfiiiiiiS0_PiiS1__param_9,
	.param .u64 .ptr .align 1 _Z34panel_getf2_microblock_coop_kernelP6__halfiiiiiiS0_PiiS1__param_10
)
{
	.reg .pred 	%p<142>;
	.reg .b16 	%rs<418>;
	.reg .b32 	%r<481>;
	.reg .b32 	%f<21>;
	.reg .b64 	%rd<151>;
	// demoted variable
	.shared .align 2 .b8 _ZZ34panel_getf2_microblock_coop_kernelP6__halfiiiiiiS0_PiiS1_E10s_warp_val[16];
	// demoted variable
	.shared .align 4 .b8 _ZZ34panel_getf2_microblock_coop_kernelP6__halfiiiiiiS0_PiiS1_E10s_warp_idx[32];
	// demoted variable
	.shared .align 2 .b8 _ZZ34panel_getf2_microblock_coop_kernelP6__halfiiiiiiS0_PiiS1_E2sU[64];
	ld.param.u64 	%rd39, [_Z34panel_getf2_microblock_coop_kernelP6__halfiiiiiiS0_PiiS1__param_0];
	ld.param.u32 	%r144, [_Z34panel_getf2_microblock_coop_kernelP6__halfiiiiiiS0_PiiS1__param_1];
	ld.param.u32 	%r145, [_Z34panel_getf2_microblock_coop_kernelP6__halfiiiiiiS0_PiiS1__param_2];
	ld.param.u32 	%r146, [_Z34panel_getf2_microblock_coop_kernelP6__halfiiiiiiS0_PiiS1__param_3];
	ld.param.u32 	%r147, [_Z34panel_getf2_microblock_coop_kernelP6__halfiiiiiiS0_PiiS1__param_4];
	ld.param.u32 	%r431, [_Z34panel_getf2_microblock_coop_kernelP6__halfiiiiiiS0_PiiS1__param_5];
	ld.param.u32 	%r149, [_Z34panel_getf2_microblock_coop_kernelP6__halfiiiiiiS0_PiiS1__param_6];
	ld.param.u64 	%rd40, [_Z34panel_getf2_microblock_coop_kernelP6__halfiiiiiiS0_PiiS1__param_7];
	ld.param.u64 	%rd41, [_Z34panel_getf2_microblock_coop_kernelP6__halfiiiiiiS0_PiiS1__param_8];
	ld.param.u32 	%r150, [_Z34panel_getf2_microblock_coop_kernelP6__halfiiiiiiS0_PiiS1__param_9];
	ld.param.u64 	%rd38, [_Z34panel_getf2_microblock_coop_kernelP6__halfiiiiiiS0_PiiS1__param_10];
	cvta.to.global.u64 	%rd1, %rd41;
	cvta.to.global.u64 	%rd2, %rd40;
	cvta.to.global.u64 	%rd3, %rd39;
	// begin inline asm
	mov.u32 %r151, %envreg2;
	// end inline asm
	cvt.u64.u32 	%rd42, %r151;
	// begin inline asm
	mov.u32 %r152, %envreg1;
	// end inline asm
	cvt.u64.u32 	%rd43, %r152;
	shl.b64 	%rd44, %rd43, 32;
	or.b64  	%rd4, %rd44, %rd42;
	mov.u32 	%r1, %tid.x;
	and.b32  	%r2, %r1, 31;
	setp.ge.s32 	%p3, %r431, %r149;
	@%p3 bra 	$L__BB0_173;
	mov.u32 	%r153, %ctaid.x;
	shl.b32 	%r154, %r153, 9;
	shl.b32 	%r155, %r1, 1;
	add.s32 	%r3, %r155, %r154;
	setp.lt.u32 	%p4, %r1, 32;
	mul.wide.u32 	%rd45, %r153, 2;
	add.s64 	%rd5, %rd2, %rd45;
	mul.wide.u32 	%rd46, %r153, 4;
	add.s64 	%rd6, %rd1, %rd46;
	add.s64 	%rd7, %rd4, 4;
	mov.u32 	%r156, %tid.y;
	add.s32 	%r157, %r1, %r156;
	mov.u32 	%r158, %tid.z;
	or.b32  	%r4, %r157, %r158;
	mov.u32 	%r159, %nctaid.x;
	mov.u32 	%r160, %nctaid.y;
	mul.lo.s32 	%r161, %r159, %r160;
	mov.u32 	%r162, %nctaid.z;
	mul.lo.s32 	%r163, %r161, %r162;
	mov.u32 	%r164, %ctaid.y;
	add.s32 	%r165, %r153, %r164;
	mov.u32 	%r166, %ctaid.z;
	neg.s32 	%r167, %r166;
	setp.eq.s32 	%p5, %r165, %r167;
	sub.s32 	%r168, -2147483647, %r163;
	selp.b32 	%r5, %r168, 1, %p5;
	setp.ne.s32 	%p2, %r153, 0;
	setp.eq.s32 	%p6, %r153, 0;
	and.pred  	%p1, %p6, %p4;
	add.s32 	%r6, %r146, %r1;
	add.s32 	%r7, %r147, %r146;
	add.s32 	%r8, %r149, %r146;
	not.b32 	%r169, %r431;
	add.s32 	%r430, %r149, %r169;
	not.b32 	%r170, %r2;
	add.s32 	%r10, %r150, %r170;
	shr.u32 	%r171, %r10, 5;
	add.s32 	%r172, %r171, 1;
	and.b32  	%r11, %r172, 15;
	and.b32  	%r12, %r172, 7;
	add.s32 	%r173, %r6, 256;
	max.s32 	%r174, %r173, %r7;
	not.b32 	%r175, %r1;
	add.s32 	%r176, %r174, %r175;
	sub.s32 	%r13, %r176, %r146;
	and.b32  	%r14, %r172, 3;
	and.b32  	%r15, %r13, 768;
	mul.wide.s32 	%rd8, %r6, %r145;
	mul.wide.s32 	%rd9, %r173, %r145;
	add.s32 	%r177, %r6, 512;
	mul.wide.s32 	%rd10, %r177, %r145;
	mul.wide.u32 	%rd47, %r2, 2;
	add.s64 	%rd48, %rd47, %rd2;
	add.s64 	%rd11, %rd48, 512;
	cvta.to.global.u64 	%rd12, %rd38;
	not.pred 	%p39, %p1;
$L__BB0_2:
	max.s32 	%r179, %r430, 0;
	min.s32 	%r180, %r179, 32;
	max.u32 	%r18, %r180, 1;
	add.s32 	%r19, %r431, %r146;
	setp.ge.s32 	%p7, %r19, %r144;
	@%p7 bra 	$L__BB0_173;
	mov.f32 	%f7, 0f00000000;
	// begin inline asm
	{  cvt.rn.f16.f32 %rs417, %f7;}

	// end inline asm
	add.s32 	%r20, %r3, %r19;
	setp.ge.s32 	%p8, %r20, %r144;
	mov.u16 	%rs368, %rs417;
	mov.u32 	%r432, %r19;
	@%p8 bra 	$L__BB0_6;
	cvt.s64.s32 	%rd49, %r20;
	mul.wide.s32 	%rd50, %r19, %r145;
	add.s64 	%rd51, %rd50, %rd49;
	shl.b64 	%rd52, %rd51, 1;
	add.s64 	%rd13, %rd3, %rd52;
	ld.global.u16 	%rs118, [%rd13];
	// begin inline asm
	{abs.f16 %rs117,%rs118;
}
	// end inline asm
	// begin inline asm
	{ .reg .pred __$temp3;
  setp.gt.f16  __$temp3, %rs117, %rs417;
  selp.u16 %rs119, 1, 0, __$temp3;}
	// end inline asm
	setp.eq.s16 	%p9, %rs119, 0;
	selp.b16 	%rs368, %rs417, %rs117, %p9;
	selp.b32 	%r432, %r19, %r20, %p9;
	add.s32 	%r22, %r20, 1;
	setp.ge.s32 	%p10, %r22, %r144;
	@%p10 bra 	$L__BB0_6;
	ld.global.u16 	%rs123, [%rd13+2];
	// begin inline asm
	{abs.f16 %rs122,%rs123;
}
	// end inline asm
	// begin inline asm
	{ .reg .pred __$temp3;
  setp.gt.f16  __$temp3, %rs122, %rs368;
  selp.u16 %rs124, 1, 0, __$temp3;}
	// end inline asm
	setp.eq.s16 	%p11, %rs124, 0;
	selp.b16 	%rs368, %rs368, %rs122, %p11;
	selp.b32 	%r432, %r432, %r22, %p11;
$L__BB0_6:
	setp.ne.s32 	%p12, %r2, 0;
	// begin inline asm
	{mov.u32 %r181, WARP_SZ;
}
	// end inline asm
	shl.b32 	%r217, %r181, 8;
	add.s32 	%r214, %r217, -8161;
	// begin inline asm
	{  mov.b32 %r182, {%rs368,%rs368};}

	// end inline asm
	mov.b32 	%r185, 16;
	mov.b32 	%r215, -1;
	// begin inline asm
	{shfl.sync.down.b32 %r183,%r182,%r185,%r214,%r215;
}
	// end inline asm
	// begin inline asm
	{.reg .f16 low,high;
 mov.b32 {low,high}, %r183;
 mov.b16 %rs129, low;}
	// end inline asm
	shfl.sync.down.b32	%r218|%p13, %r432, 16, 31, -1;
	// begin inline asm
	{ .reg .pred __$temp3;
  setp.gt.f16  __$temp3, %rs129, %rs368;
  selp.u16 %rs130, 1, 0, __$temp3;}
	// end inline asm
	setp.eq.s16 	%p14, %rs130, 0;
	selp.b16 	%rs138, %rs368, %rs129, %p14;
	selp.b32 	%r219, %r432, %r218, %p14;
	// begin inline asm
	{  mov.b32 %r189, {%rs138,%rs138};}

	// end inline asm
	mov.b32 	%r192, 8;
	// begin inline asm
	{shfl.sync.down.b32 %r190,%r189,%r192,%r214,%r215;
}
	// end inline asm
	// begin inline asm
	{.reg .f16 low,high;
 mov.b32 {low,high}, %r190;
 mov.b16 %rs135, low;}
	// end inline asm
	shfl.sync.down.b32	%r220|%p15, %r219, 8, 31, -1;
	// begin inline asm
	{ .reg .pred __$temp3;
  setp.gt.f16  __$temp3, %rs135, %rs138;
  selp.u16 %rs136, 1, 0, __$temp3;}
	// end inline asm
	setp.eq.s16 	%p16, %rs136, 0;
	selp.b16 	%rs144, %rs138, %rs135, %p16;
	selp.b32 	%r221, %r219, %r220, %p16;
	// begin inline asm
	{  mov.b32 %r196, {%rs144,%rs144};}

	// end inline asm
	mov.b32 	%r199, 4;
	// begin inline asm
	{shfl.sync.down.b32 %r197,%r196,%r199,%r214,%r215;
}
	// end inline asm
	// begin inline asm
	{.reg .f16 low,high;
 mov.b32 {low,high}, %r197;
 mov.b16 %rs141, low;}
	// end inline asm
	shfl.sync.down.b32	%r222|%p17, %r221, 4, 31, -1;
	// begin inline asm
	{ .reg .pred __$temp3;
  setp.gt.f16  __$temp3, %rs141, %rs144;
  selp.u16 %rs142, 1, 0, __$temp3;}
	// end inline asm
	setp.eq.s16 	%p18, %rs142, 0;
	selp.b16 	%rs150, %rs144, %rs141, %p18;
	selp.b32 	%r223, %r221, %r222, %p18;
	// begin inline asm
	{  mov.b32 %r203, {%rs150,%rs150};}

	// end inline asm
	mov.b32 	%r206, 2;
	// begin inline asm
	{shfl.sync.down.b32 %r204,%r203,%r206,%r214,%r215;
}
	// end inline asm
	// begin inline asm
	{.reg .f16 low,high;
 mov.b32 {low,high}, %r204;
 mov.b16 %rs147, low;}
	// end inline asm
	shfl.sync.down.b32	%r224|%p19, %r223, 2, 31, -1;
	// begin inline asm
	{ .reg .pred __$temp3;
  setp.gt.f16  __$temp3, %rs147, %rs150;
  selp.u16 %rs148, 1, 0, __$temp3;}
	// end inline asm
	setp.eq.s16 	%p20, %rs148, 0;
	selp.b16 	%rs156, %rs150, %rs147, %p20;
	selp.b32 	%r225, %r223, %r224, %p20;
	// begin inline asm
	{  mov.b32 %r210, {%rs156,%rs156};}

	// end inline asm
	mov.b32 	%r213, 1;
	// begin inline asm
	{shfl.sync.down.b32 %r211,%r210,%r213,%r214,%r215;
}
	// end inline asm
	// begin inline asm
	{.reg .f16 low,high;
 mov.b32 {low,high}, %r211;
 mov.b16 %rs153, low;}
	// end inline asm
	shfl.sync.down.b32	%r226|%p21, %r225, 1, 31, -1;
	// begin inline asm
	{ .reg .pred __$temp3;
  setp.gt.f16  __$temp3, %rs153, %rs156;
  selp.u16 %rs154, 1, 0, __$temp3;}
	// end inline asm
	setp.eq.s16 	%p22, %rs154, 0;
	selp.b16 	%rs5, %rs156, %rs153, %p22;
	selp.b32 	%r26, %r225, %r226, %p22;
	@%p12 bra 	$L__BB0_8;
	shr.u32 	%r227, %r1, 5;
	shl.b32 	%r228, %r227, 1;
	mov.u32 	%r229, _ZZ34panel_getf2_microblock_coop_kernelP6__halfiiiiiiS0_PiiS1_E10s_warp_val;
	add.s32 	%r230, %r229, %r228;
	st.shared.u16 	[%r230], %rs5;
	shl.b32 	%r231, %r227, 2;
	mov.u32 	%r232, _ZZ34panel_getf2_microblock_coop_kernelP6__halfiiiiiiS0_PiiS1_E10s_warp_idx;
	add.s32 	%r233, %r232, %r231;
	st.shared.u32 	[%r233], %r26;
$L__BB0_8:
	setp.gt.u32 	%p23, %r1, 31;
	bar.sync 	0;
	@%p23 bra 	$L__BB0_13;
	setp.gt.u32 	%p24, %r2, 7;
	mov.u16 	%rs369, %rs417;
	mov.u32 	%r433, %r19;
	@%p24 bra 	$L__BB0_11;
	shl.b32 	%r234, %r2, 1;
	mov.u32 	%r235, _ZZ34panel_getf2_microblock_coop_kernelP6__halfiiiiiiS0_PiiS1_E10s_warp_val;
	add.s32 	%r236, %r235, %r234;
	ld.shared.u16 	%rs369, [%r236];
	shl.b32 	%r237, %r2, 2;
	mov.u32 	%r238, _ZZ34panel_getf2_microblock_coop_kernelP6__halfiiiiiiS0_PiiS1_E10s_warp_idx;
	add.s32 	%r239, %r238, %r237;
	ld.shared.u32 	%r433, [%r239];
$L__BB0_11:
	setp.ne.s32 	%p25, %r2, 0;
	// begin inline asm
	{  mov.b32 %r240, {%rs369,%rs369};}

	// end inline asm
	mov.b32 	%r243, 16;
	mov.b32 	%r273, -1;
	// begin inline asm
	{shfl.sync.down.b32 %r241,%r240,%r243,%r214,%r273;
}
	// end inline asm
	// begin inline asm
	{.reg .f16 low,high;
 mov.b32 {low,high}, %r241;
 mov.b16 %rs159, low;}
	// end inline asm
	shfl.sync.down.b32	%r275|%p26, %r433, 16, 31, -1;
	// begin inline asm
	{ .reg .pred __$temp3;
  setp.gt.f16  __$temp3, %rs159, %rs369;
  selp.u16 %rs160, 1, 0, __$temp3;}
	// end inline asm
	setp.eq.s16 	%p27, %rs160, 0;
	selp.b16 	%rs168, %rs369, %rs159, %p27;
	selp.b32 	%r276, %r433, %r275, %p27;
	// begin inline asm
	{  mov.b32 %r247, {%rs168,%rs168};}

	// end inline asm
	mov.b32 	%r250, 8;
	// begin inline asm
	{shfl.sync.down.b32 %r248,%r247,%r250,%r214,%r273;
}
	// end inline asm
	// begin inline asm
	{.reg .f16 low,high;
 mov.b32 {low,high}, %r248;
 mov.b16 %rs165, low;}
	// end inline asm
	shfl.sync.down.b32	%r277|%p28, %r276, 8, 31, -1;
	// begin inline asm
	{ .reg .pred __$temp3;
  setp.gt.f16  __$temp3, %rs165, %rs168;
  selp.u16 %rs166, 1, 0, __$temp3;}
	// end inline asm
	setp.eq.s16 	%p29, %rs166, 0;
	selp.b16 	%rs174, %rs168, %rs165, %p29;
	selp.b32 	%r278, %r276, %r277, %p29;
	// begin inline asm
	{  mov.b32 %r254, {%rs174,%rs174};}

	// end inline asm
	mov.b32 	%r257, 4;
	// begin inline asm
	{shfl.sync.down.b32 %r255,%r254,%r257,%r214,%r273;
}
	// end inline asm
	// begin inline asm
	{.reg .f16 low,high;
 mov.b32 {low,high}, %r255;
 mov.b16 %rs171, low;}
	// end inline asm
	shfl.sync.down.b32	%r279|%p30, %r278, 4, 31, -1;
	// begin inline asm
	{ .reg .pred __$temp3;
  setp.gt.f16  __$temp3, %rs171, %rs174;
  selp.u16 %rs172, 1, 0, __$temp3;}
	// end inline asm
	setp.eq.s16 	%p31, %rs172, 0;
	selp.b16 	%rs180, %rs174, %rs171, %p31;
	selp.b32 	%r280, %r278, %r279, %p31;
	// begin inline asm
	{  mov.b32 %r261, {%rs180,%rs180};}

	// end inline asm
	mov.b32 	%r264, 2;
	// begin inline asm
	{shfl.sync.down.b32 %r262,%r261,%r264,%r214,%r273;
}
	// end inline asm
	// begin inline asm
	{.reg .f16 low,high;
 mov.b32 {low,high}, %r262;
 mov.b16 %rs177, low;}
	// end inline asm
	shfl.sync.down.b32	%r281|%p32, %r280, 2, 31, -1;
	// begin inline asm
	{ .reg .pred __$temp3;
  setp.gt.f16  __$temp3, %rs177, %rs180;
  selp.u16 %rs178, 1, 0, __$temp3;}
	// end inline asm
	setp.eq.s16 	%p33, %rs178, 0;
	selp.b16 	%rs186, %rs180, %rs177, %p33;
	selp.b32 	%r282, %r280, %r281, %p33;
	// begin inline asm
	{  mov.b32 %r268, {%rs186,%rs186};}

	// end inline asm
	mov.b32 	%r271, 1;
	// begin inline asm
	{shfl.sync.down.b32 %r269,%r268,%r271,%r214,%r273;
}
	// end inline asm
	// begin inline asm
	{.reg .f16 low,high;
 mov.b32 {low,high}, %r269;
 mov.b16 %rs183, low;}
	// end inline asm
	shfl.sync.down.b32	%r283|%p34, %r282, 1, 31, -1;
	// begin inline asm
	{ .reg .pred __$temp3;
  setp.gt.f16  __$temp3, %rs183, %rs186;
  selp.u16 %rs184, 1, 0, __$temp3;}
	// end inline asm
	setp.eq.s16 	%p35, %rs184, 0;
	selp.b16 	%rs8, %rs186, %rs183, %p35;
	selp.b32 	%r29, %r282, %r283, %p35;
	@%p25 bra 	$L__BB0_13;
	st.global.u16 	[%rd5], %rs8;
	st.global.u32 	[%rd6], %r29;
$L__BB0_13:
	setp.ne.s64 	%p36, %rd4, 0;
	@%p36 bra 	$L__BB0_15;
	// begin inline asm
	trap;
	// end inline asm
$L__BB0_15:
	setp.ne.s32 	%p37, %r4, 0;
	barrier.sync 	0;
	@%p37 bra 	$L__BB0_18;
	// begin inline asm
	atom.add.release.gpu.u32 %r284,[%rd7],%r5;
	// end inline asm
$L__BB0_17:
	// begin inline asm
	ld.acquire.gpu.u32 %r286,[%rd7];
	// end inline asm
	xor.b32  	%r287, %r286, %r284;
	setp.gt.s32 	%p38, %r287, -1;
	@%p38 bra 	$L__BB0_17;
$L__BB0_18:
	barrier.sync 	0;
	@%p39 bra 	$L__BB0_96;
	setp.ge.s32 	%p40, %r2, %r150;
	mov.u16 	%rs392, %rs417;
	mov.u32 	%r461, %r19;
	@%p40 bra 	$L__BB0_94;
	setp.lt.u32 	%p41, %r10, 480;
	mov.u32 	%r459, %r2;
	mov.u32 	%r461, %r19;
	mov.u16 	%rs392, %rs417;
	@%p41 bra 	$L__BB0_55;
	and.b32  	%r289, %r1, 31;
	mul.wide.u32 	%rd55, %r289, 4;
	add.s64 	%rd56, %rd55, %rd1;
	add.s64 	%rd149, %rd56, 1024;
	shr.u32 	%r290, %r10, 5;
	add.s32 	%r291, %r290, 1;
	and.b32  	%r292, %r291, 268435440;
	neg.s32 	%r458, %r292;
	mov.u64 	%rd150, %rd11;
	mov.u32 	%r459, %r2;
	mov.u32 	%r461, %r19;
	mov.u16 	%rs392, %rs417;
$L__BB0_22:
	.pragma "nounroll";
	ld.global.u16 	%rs46, [%rd150+-512];
	// begin inline asm
	{ .reg .pred __$temp3;
  setp.gt.f16  __$temp3, %rs46, %rs392;
  selp.u16 %rs188, 1, 0, __$temp3;}
	// end inline asm
	setp.eq.s16 	%p42, %rs188, 0;
	@%p42 bra 	$L__BB0_24;
	ld.global.u32 	%r461, [%rd149+-1024];
	mov.u16 	%rs392, %rs46;
$L__BB0_24:
	ld.global.u16 	%rs48, [%rd150+-448];
	// begin inline asm
	{ .reg .pred __$temp3;
  setp.gt.f16  __$temp3, %rs48, %rs392;
  selp.u16 %rs191, 1, 0, __$temp3;}
	// end inline asm
	setp.eq.s16 	%p43, %rs191, 0;
	@%p43 bra 	$L__BB0_26;
	ld.global.u32 	%r461, [%rd149+-896];
	mov.u16 	%rs392, %rs48;
$L__BB0_26:
	ld.global.u16 	%rs50, [%rd150+-384];
	// begin inline asm
	{ .reg .pred __$temp3;
  setp.gt.f16  __$temp3, %rs50, %rs392;
  selp.u16 %rs194, 1, 0, __$temp3;}
	// end inline asm
	setp.eq.s16 	%p44, %rs194, 0;
	@%p44 bra 	$L__BB0_28;
	ld.global.u32 	%r461, [%rd149+-768];
	mov.u16 	%rs392, %rs50;
$L__BB0_28:
	ld.global.u16 	%rs52, [%rd150+-320];
	// begin inline asm
	{ .reg .pred __$temp3;
  setp.gt.f16  __$temp3, %rs52, %rs392;
  selp.u16 %rs197, 1, 0, __$temp3;}
	// end inline asm
	setp.eq.s16 	%p45, %rs197, 0;
	@%p45 bra 	$L__BB0_30;
	ld.global.u32 	%r461, [%rd149+-640];
	mov.u16 	%rs392, %rs52;
$L__BB0_30:
	ld.global.u16 	%rs54, [%rd150+-256];
	// begin inline asm
	{ .reg .pred __$temp3;
  setp.gt.f16  __$temp3, %rs54, %rs392;
  selp.u16 %rs200, 1, 0, __$temp3;}
	// end inline asm
	setp.eq.s16 	%p46, %rs200, 0;
	@%p46 bra 	$L__BB0_32;
	ld.global.u32 	%r461, [%rd149+-512];
	mov.u16 	%rs392, %rs54;
$L__BB0_32:
	ld.global.u16 	%rs56, [%rd150+-192];
	// begin inline asm
	{ .reg .pred __$temp3;
  setp.gt.f16  __$temp3, %rs56, %rs392;
  selp.u16 %rs203, 1, 0, __$temp3;}
	// end inline asm
	setp.eq.s16 	%p47, %rs203, 0;
	@%p47 bra 	$L__BB0_34;
	ld.global.u32 	%r461, [%rd149+-384];
	mov.u16 	%rs392, %rs56;
$L__BB0_34:
	ld.global.u16 	%rs58, [%rd150+-128];
	// begin inline asm
	{ .reg .pred __$temp3;
  setp.gt.f16  __$temp3, %rs58, %rs392;
  selp.u16 %rs206, 1, 0, __$temp3;}
	// end inline asm
	setp.eq.s16 	%p48, %rs206, 0;
	@%p48 bra 	$L__BB0_36;
	ld.global.u32 	%r461, [%rd149+-256];
	mov.u16 	%rs392, %rs58;
$L__BB0_36:
	ld.global.u16 	%rs60, [%rd150+-64];
	// begin inline asm
	{ .reg .pred __$temp3;
  setp.gt.f16  __$temp3, %rs60, %rs392;
  selp.u16 %rs209, 1, 0, __$temp3;}
	// end inline asm
	setp.eq.s16 	%p49, %rs209, 0;
	@%p49 bra 	$L__BB0_38;
	ld.global.u32 	%r461, [%rd149+-128];
	mov.u16 	%rs392, %rs60;
$L__BB0_38:
	ld.global.u16 	%rs62, [%rd150];
	// begin inline asm
	{ .reg .pred __$temp3;
  setp.gt.f16  __$temp3, %rs62, %rs392;
  selp.u16 %rs212, 1, 0, __$temp3;}
	// end inline asm
	setp.eq.s16 	%p50, %rs212, 0;
	@%p50 bra 	$L__BB0_40;
	ld.global.u32 	%r461, [%rd149];
	mov.u16 	%rs392, %rs62;
$L__BB0_40:
	ld.global.u16 	%rs64, [%rd150+64];
	// begin inline asm
	{ .reg .pred __$temp3;
  setp.gt.f16  __$temp3, %rs64, %rs392;
  selp.u16 %rs215, 1, 0, __$temp3;}
	// end inline asm
	setp.eq.s16 	%p51, %rs215, 0;
	@%p51 bra 	$L__BB0_42;
	ld.global.u32 	%r461, [%rd149+128];
	mov.u16 	%rs392, %rs64;
$L__BB0_42:
	ld.global.u16 	%rs66, [%rd150+128];
	// begin inline asm
	{ .reg .pred __$temp3;
  setp.gt.f16  __$temp3, %rs66, %rs392;
  selp.u16 %rs218, 1, 0, __$temp3;}
	// end inline asm
	setp.eq.s16 	%p52, %rs218, 0;
	@%p52 bra 	$L__BB0_44;
	ld.global.u32 	%r461, [%rd149+256];
	mov.u16 	%rs392, %rs66;
$L__BB0_44:
	ld.global.u16 	%rs68, [%rd150+192];
	// begin inline asm
	{ .reg .pred __$temp3;
  setp.gt.f16  __$temp3, %rs68, %rs392;
  selp.u16 %rs221, 1, 0, __$temp3;}
	// end inline asm
	setp.eq.s16 	%p53, %rs221, 0;
	@%p53 bra 	$L__BB0_46;
	ld.global.u32 	%r461, [%rd149+384];
	mov.u16 	%rs392, %rs68;
$L__BB0_46:
	ld.global.u16 	%rs70, [%rd150+256];
	// begin inline asm
	{ .reg .pred __$temp3;
  setp.gt.f16  __$temp3, %rs70, %rs392;
  selp.u16 %rs224, 1, 0, __$temp3;}
	// end inline asm
	setp.eq.s16 	%p54, %rs224, 0;
	@%p54 bra 	$L__BB0_48;
	ld.global.u32 	%r461, [%rd149+512];
	mov.u16 	%rs392, %rs70;
$L__BB0_48:
	ld.global.u16 	%rs72, [%rd150+320];
	// begin inline asm
	{ .reg .pred __$temp3;
  setp.gt.f16  __$temp3, %rs72, %rs392;
  selp.u16 %rs227, 1, 0, __$temp3;}
	// end inline asm
	setp.eq.s16 	%p55, %rs227, 0;
	@%p55 bra 	$L__BB0_50;
	ld.global.u32 	%r461, [%rd149+640];
	mov.u16 	%rs392, %rs72;
$L__BB0_50:
	ld.global.u16 	%rs74, [%rd150+384];
	// begin inline asm
	{ .reg .pred __$temp3;
  setp.gt.f16  __$temp3, %rs74, %rs392;
  selp.u16 %rs230, 1, 0, __$temp3;}
	// end inline asm
	setp.eq.s16 	%p56, %rs230, 0;
	@%p56 bra 	$L__BB0_52;
	ld.global.u32 	%r461, [%rd149+768];
	mov.u16 	%rs392, %rs74;
$L__BB0_52:
	ld.global.u16 	%rs76, [%rd150+448];
	// begin inline asm
	{ .reg .pred __$temp3;
  setp.gt.f16  __$temp3, %rs76, %rs392;
  selp.u16 %rs233, 1, 0, __$temp3;}
	// end inline asm
	setp.eq.s16 	%p57, %rs233, 0;
	@%p57 bra 	$L__BB0_54;
	ld.global.u32 	%r461, [%rd149+896];
	mov.u16 	%rs392, %rs76;
$L__BB0_54:
	add.s32 	%r459, %r459, 512;
	add.s32 	%r458, %r458, 16;
	add.s64 	%rd150, %rd150, 1024;
	add.s64 	%rd149, %rd149, 2048;
	setp.eq.s32 	%p58, %r458, 0;
	@%p58 bra 	$L__BB0_55;
	bra.uni 	$L__BB0_22;
$L__BB0_55:
	setp.eq.s32 	%p59, %r11, 0;
	@%p59 bra 	$L__BB0_94;
	add.s32 	%r294, %r11, -1;
	setp.lt.u32 	%p60, %r294, 7;
	@%p60 bra 	$L__BB0_74;
	mul.wide.u32 	%rd57, %r459, 2;
	add.s64 	%rd15, %rd2, %rd57;
	ld.global.u16 	%rs11, [%rd15];
	mul.wide.u32 	%rd58, %r459, 4;
	add.s64 	%rd16, %rd1, %rd58;
	// begin inline asm
	{ .reg .pred __$temp3;
  setp.gt.f16  __$temp3, %rs11, %rs392;
  selp.u16 %rs237, 1, 0, __$temp3;}
	// end inline asm
	setp.eq.s16 	%p61, %rs237, 0;
	@%p61 bra 	$L__BB0_59;
	ld.global.u32 	%r461, [%rd16];
	mov.u16 	%rs392, %rs11;
$L__BB0_59:
	ld.global.u16 	%rs13, [%rd15+64];
	// begin inline asm
	{ .reg .pred __$temp3;
  setp.gt.f16  __$temp3, %rs13, %rs392;
  selp.u16 %rs240, 1, 0, __$temp3;}
	// end inline asm
	setp.eq.s16 	%p62, %rs240, 0;
	@%p62 bra 	$L__BB0_61;
	ld.global.u32 	%r461, [%rd16+128];
	mov.u16 	%rs392, %rs13;
$L__BB0_61:
	ld.global.u16 	%rs15, [%rd15+128];
	// begin inline asm
	{ .reg .pred __$temp3;
  setp.gt.f16  __$temp3, %rs15, %rs392;
  selp.u16 %rs243, 1, 0, __$temp3;}
	// end inline asm
	setp.eq.s16 	%p63, %rs243, 0;
	@%p63 bra 	$L__BB0_63;
	ld.global.u32 	%r461, [%rd16+256];
	mov.u16 	%rs392, %rs15;
$L__BB0_63:
	ld.global.u16 	%rs17, [%rd15+192];
	// begin inline asm
	{ .reg .pred __$temp3;
  setp.gt.f16  __$temp3, %rs17, %rs392;
  selp.u16 %rs246, 1, 0, __$temp3;}
	// end inline asm
	setp.eq.s16 	%p64, %rs246, 0;
	@%p64 bra 	$L__BB0_65;
	ld.global.u32 	%r461, [%rd16+384];
	mov.u16 	%rs392, %rs17;
$L__BB0_65:
	ld.global.u16 	%rs19, [%rd15+256];
	// begin inline asm
	{ .reg .pred __$temp3;
  setp.gt.f16  __$temp3, %rs19, %rs392;
  selp.u16 %rs249, 1, 0, __$temp3;}
	// end inline asm
	setp.eq.s16 	%p65, %rs249, 0;
	@%p65 bra 	$L__BB0_67;
	ld.global.u32 	%r461, [%rd16+512];
	mov.u16 	%rs392, %rs19;
$L__BB0_67:
	ld.global.u16 	%rs21, [%rd15+320];
	// begin inline asm
	{ .reg .pred __$temp3;
  setp.gt.f16  __$temp3, %rs21, %rs392;
  selp.u16 %rs252, 1, 0, __$temp3;}
	// end inline asm
	setp.eq.s16 	%p66, %rs252, 0;
	@%p66 bra 	$L__BB0_69;
	ld.global.u32 	%r461, [%rd16+640];
	mov.u16 	%rs392, %rs21;
$L__BB0_69:
	ld.global.u16 	%rs23, [%rd15+384];
	// begin inline asm
	{ .reg .pred __$temp3;
  setp.gt.f16  __$temp3, %rs23, %rs392;
  selp.u16 %rs255, 1, 0, __$temp3;}
	// end inline asm
	setp.eq.s16 	%p67, %rs255, 0;
	@%p67 bra 	$L__BB0_71;
	ld.global.u32 	%r461, [%rd16+768];
	mov.u16 	%rs392, %rs23;
$L__BB0_71:
	ld.global.u16 	%rs25, [%rd15+448];
	// begin inline asm
	{ .reg .pred __$temp3;
  setp.gt.f16  __$temp3, %rs25, %rs392;
  selp.u16 %rs258, 1, 0, __$temp3;}
	// end inline asm
	setp.eq.s16 	%p68, %rs258, 0;
	@%p68 bra 	$L__BB0_73;
	ld.global.u32 	%r461, [%rd16+896];
	mov.u16 	%rs392, %rs25;
$L__BB0_73:
	add.s32 	%r459, %r459, 256;
$L__BB0_74:
	setp.eq.s32 	%p69, %r12, 0;
	@%p69 bra 	$L__BB0_94;
	add.s32 	%r296, %r12, -1;
	setp.lt.u32 	%p70, %r296, 3;
	@%p70 bra 	$L__BB0_85;
	mul.wide.u32 	%rd59, %r459, 2;
	add.s64 	%rd17, %rd2, %rd59;
	ld.global.u16 	%rs29, [%rd17];
	mul.wide.u32 	%rd60, %r459, 4;
	add.s64 	%rd18, %rd1, %rd60;
	// begin inline asm
	{ .reg .pred __$temp3;
  setp.gt.f16  __$temp3, %rs29, %rs392;
  selp.u16 %rs262, 1, 0, __$temp3;}
	// end inline asm
	setp.eq.s16 	%p71, %rs262, 0;
	@%p71 bra 	$L__BB0_78;
	ld.global.u32 	%r461, [%rd18];
	mov.u16 	%rs392, %rs29;
$L__BB0_78:
	ld.global.u16 	%rs31, [%rd17+64];
	// begin inline asm
	{ .reg .pred __$temp3;
  setp.gt.f16  __$temp3, %rs31, %rs392;
  selp.u16 %rs265, 1, 0, __$temp3;}
	// end inline asm
	setp.eq.s16 	%p72, %rs265, 0;
	@%p72 bra 	$L__BB0_80;
	ld.global.u32 	%r461, [%rd18+128];
	mov.u16 	%rs392, %rs31;
$L__BB0_80:
	ld.global.u16 	%rs33, [%rd17+128];
	// begin inline asm
	{ .reg .pred __$temp3;
  setp.gt.f16  __$temp3, %rs33, %rs392;
  selp.u16 %rs268, 1, 0, __$temp3;}
	// end inline asm
	setp.eq.s16 	%p73, %rs268, 0;
	@%p73 bra 	$L__BB0_82;
	ld.global.u32 	%r461, [%rd18+256];
	mov.u16 	%rs392, %rs33;
$L__BB0_82:
	ld.global.u16 	%rs35, [%rd17+192];
	// begin inline asm
	{ .reg .pred __$temp3;
  setp.gt.f16  __$temp3, %rs35, %rs392;
  selp.u16 %rs271, 1, 0, __$temp3;}
	// end inline asm
	setp.eq.s16 	%p74, %rs271, 0;
	@%p74 bra 	$L__BB0_84;
	ld.global.u32 	%r461, [%rd18+384];
	mov.u16 	%rs392, %rs35;
$L__BB0_84:
	add.s32 	%r459, %r459, 128;
$L__BB0_85:
	setp.eq.s32 	%p75, %r14, 0;
	@%p75 bra 	$L__BB0_94;
	mul.wide.u32 	%rd61, %r459, 2;
	add.s64 	%rd19, %rd2, %rd61;
	ld.global.u16 	%rs39, [%rd19];
	mul.wide.u32 	%rd62, %r459, 4;
	add.s64 	%rd20, %rd1, %rd62;
	// begin inline asm
	{ .reg .pred __$temp3;
  setp.gt.f16  __$temp3, %rs39, %rs392;
  selp.u16 %rs274, 1, 0, __$temp3;}
	// end inline asm
	setp.eq.s16 	%p76, %rs274, 0;
	@%p76 bra 	$L__BB0_88;
	ld.global.u32 	%r461, [%rd20];
	mov.u16 	%rs392, %rs39;
$L__BB0_88:
	setp.eq.s32 	%p77, %r14, 1;
	@%p77 bra 	$L__BB0_94;
	ld.global.u16 	%rs41, [%rd19+64];
	// begin inline asm
	{ .reg .pred __$temp3;
  setp.gt.f16  __$temp3, %rs41, %rs392;
  selp.u16 %rs277, 1, 0, __$temp3;}
	// end inline asm
	setp.eq.s16 	%p78, %rs277, 0;
	@%p78 bra 	$L__BB0_91;
	ld.global.u32 	%r461, [%rd20+128];
	mov.u16 	%rs392, %rs41;
$L__BB0_91:
	setp.eq.s32 	%p79, %r14, 2;
	@%p79 bra 	$L__BB0_94;
	ld.global.u16 	%rs43, [%rd19+128];
	// begin inline asm
	{ .reg .pred __$temp3;
  setp.gt.f16  __$temp3, %rs43, %rs392;
  selp.u16 %rs280, 1, 0, __$temp3;}
	// end inline asm
	setp.eq.s16 	%p80, %rs280, 0;
	@%p80 bra 	$L__BB0_94;
	ld.global.u32 	%r461, [%rd20+256];
	mov.u16 	%rs392, %rs43;
$L__BB0_94:
	setp.eq.s32 	%p81, %r2, 0;
	// begin inline asm
	{  mov.b32 %r297, {%rs392,%rs392};}

	// end inline asm
	mov.b32 	%r300, 16;
	mov.b32 	%r330, -1;
	// begin inline asm
	{shfl.sync.down.b32 %r298,%r297,%r300,%r214,%r330;
}
	// end inline asm
	// begin inline asm
	{.reg .f16 low,high;
 mov.b32 {low,high}, %r298;
 mov.b16 %rs285, low;}
	// end inline asm
	shfl.sync.down.b32	%r332|%p82, %r461, 16, 31, -1;
	// begin inline asm
	{ .reg .pred __$temp3;
  setp.gt.f16  __$temp3, %rs285, %rs392;
  selp.u16 %rs286, 1, 0, __$temp3;}
	// end inline asm
	setp.eq.s16 	%p83, %rs286, 0;
	selp.b16 	%rs294, %rs392, %rs285, %p83;
	selp.b32 	%r333, %r461, %r332, %p83;
	// begin inline asm
	{  mov.b32 %r304, {%rs294,%rs294};}

	// end inline asm
	mov.b32 	%r307, 8;
	// begin inline asm
	{shfl.sync.down.b32 %r305,%r304,%r307,%r214,%r330;
}
	// end inline asm
	// begin inline asm
	{.reg .f16 low,high;
 mov.b32 {low,high}, %r305;
 mov.b16 %rs291, low;}
	// end inline asm
	shfl.sync.down.b32	%r334|%p84, %r333, 8, 31, -1;
	// begin inline asm
	{ .reg .pred __$temp3;
  setp.gt.f16  __$temp3, %rs291, %rs294;
  selp.u16 %rs292, 1, 0, __$temp3;}
	// end inline asm
	setp.eq.s16 	%p85, %rs292, 0;
	selp.b16 	%rs300, %rs294, %rs291, %p85;
	selp.b32 	%r335, %r333, %r334, %p85;
	// begin inline asm
	{  mov.b32 %r311, {%rs300,%rs300};}

	// end inline asm
	mov.b32 	%r314, 4;
	// begin inline asm
	{shfl.sync.down.b32 %r312,%r311,%r314,%r214,%r330;
}
	// end inline asm
	// begin inline asm
	{.reg .f16 low,high;
 mov.b32 {low,high}, %r312;
 mov.b16 %rs297, low;}
	// end inline asm
	shfl.sync.down.b32	%r336|%p86, %r335, 4, 31, -1;
	// begin inline asm
	{ .reg .pred __$temp3;
  setp.gt.f16  __$temp3, %rs297, %rs300;
  selp.u16 %rs298, 1, 0, __$temp3;}
	// end inline asm
	setp.eq.s16 	%p87, %rs298, 0;
	selp.b16 	%rs306, %rs300, %rs297, %p87;
	selp.b32 	%r337, %r335, %r336, %p87;
	// begin inline asm
	{  mov.b32 %r318, {%rs306,%rs306};}

	// end inline asm
	mov.b32 	%r321, 2;
	// begin inline asm
	{shfl.sync.down.b32 %r319,%r318,%r321,%r214,%r330;
}
	// end inline asm
	// begin inline asm
	{.reg .f16 low,high;
 mov.b32 {low,high}, %r319;
 mov.b16 %rs303, low;}
	// end inline asm
	shfl.sync.down.b32	%r338|%p88, %r337, 2, 31, -1;
	// begin inline asm
	{ .reg .pred __$temp3;
  setp.gt.f16  __$temp3, %rs303, %rs306;
  selp.u16 %rs304, 1, 0, __$temp3;}
	// end inline asm
	setp.eq.s16 	%p89, %rs304, 0;
	selp.b16 	%rs312, %rs306, %rs303, %p89;
	selp.b32 	%r339, %r337, %r338, %p89;
	// begin inline asm
	{  mov.b32 %r325, {%rs312,%rs312};}

	// end inline asm
	mov.b32 	%r328, 1;
	// begin inline asm
	{shfl.sync.down.b32 %r326,%r325,%r328,%r214,%r330;
}
	// end inline asm
	// begin inline asm
	{.reg .f16 low,high;
 mov.b32 {low,high}, %r326;
 mov.b16 %rs309, low;}
	// end inline asm
	shfl.sync.down.b32	%r340|%p90, %r339, 1, 31, -1;
	// begin inline asm
	{ .reg .pred __$temp3;
  setp.gt.f16  __$temp3, %rs309, %rs312;
  selp.u16 %rs310, 1, 0, __$temp3;}
	// end inline asm
	setp.eq.s16 	%p91, %rs310, 0;
	selp.b32 	%r73, %r339, %r340, %p91;
	@%p81 bra 	$L__BB0_95;
	bra.uni 	$L__BB0_96;
$L__BB0_95:
	add.s32 	%r341, %r73, 1;
	mul.wide.s32 	%rd63, %r19, 4;
	add.s64 	%rd64, %rd12, %rd63;
	st.global.u32 	[%rd64], %r341;
	st.global.u32 	[%rd1], %r73;
$L__BB0_96:
	setp.ne.s64 	%p92, %rd4, 0;
	@%p92 bra 	$L__BB0_98;
	// begin inline asm
	trap;
	// end inline asm
$L__BB0_98:
	setp.ne.s32 	%p93, %r4, 0;
	barrier.sync 	0;
	@%p93 bra 	$L__BB0_101;
	// begin inline asm
	atom.add.release.gpu.u32 %r342,[%rd7],%r5;
	// end inline asm
$L__BB0_100:
	// begin inline asm
	ld.acquire.gpu.u32 %r344,[%rd7];
	// end inline asm
	xor.b32  	%r345, %r344, %r342;
	setp.gt.s32 	%p94, %r345, -1;
	@%p94 bra 	$L__BB0_100;
$L__BB0_101:
	setp.ge.s32 	%p95, %r1, %r147;
	barrier.sync 	0;
	ld.global.u32 	%r346, [%rd1];
	cvt.s64.s32 	%rd25, %r346;
	setp.eq.s32 	%p96, %r346, %r19;
	or.pred  	%p97, %p2, %p96;
	or.pred  	%p98, %p97, %p95;
	@%p98 bra 	$L__BB0_108;
	setp.eq.s32 	%p99, %r15, 768;
	cvt.s64.s32 	%rd26, %r19;
	mov.u32 	%r477, %r6;
	@%p99 bra 	$L__BB0_106;
	add.s32 	%r477, %r6, 256;
	setp.eq.s32 	%p100, %r15, 0;
	add.s64 	%rd67, %rd8, %rd26;
	shl.b64 	%rd68, %rd67, 1;
	add.s64 	%rd69, %rd3, %rd68;
	ld.global.u16 	%rs313, [%rd69];
	add.s64 	%rd70, %rd8, %rd25;
	shl.b64 	%rd71, %rd70, 1;
	add.s64 	%rd72, %rd3, %rd71;
	ld.global.u16 	%rs314, [%rd72];
	st.global.u16 	[%rd69], %rs314;
	st.global.u16 	[%rd72], %rs313;
	@%p100 bra 	$L__BB0_106;
	add.s32 	%r477, %r6, 512;
	setp.eq.s32 	%p101, %r15, 256;
	add.s64 	%rd73, %rd9, %rd26;
	shl.b64 	%rd74, %rd73, 1;
	add.s64 	%rd75, %rd3, %rd74;
	ld.global.u16 	%rs315, [%rd75];
	add.s64 	%rd76, %rd9, %rd25;
	shl.b64 	%rd77, %rd76, 1;
	add.s64 	%rd78, %rd3, %rd77;
	ld.global.u16 	%rs316, [%rd78];
	st.global.u16 	[%rd75], %rs316;
	st.global.u16 	[%rd78], %rs315;
	@%p101 bra 	$L__BB0_106;
	add.s32 	%r477, %r6, 768;
	add.s64 	%rd79, %rd10, %rd26;
	shl.b64 	%rd80, %rd79, 1;
	add.s64 	%rd81, %rd3, %rd80;
	ld.global.u16 	%rs317, [%rd81];
	add.s64 	%rd82, %rd10, %rd25;
	shl.b64 	%rd83, %rd82, 1;
	add.s64 	%rd84, %rd3, %rd83;
	ld.global.u16 	%rs318, [%rd84];
	st.global.u16 	[%rd81], %rs318;
	st.global.u16 	[%rd84], %rs317;
$L__BB0_106:
	setp.lt.u32 	%p102, %r13, 768;
	@%p102 bra 	$L__BB0_108;
$L__BB0_107:
	mul.wide.s32 	%rd85, %r477, %r145;
	add.s64 	%rd86, %rd85, %rd26;
	shl.b64 	%rd87, %rd86, 1;
	add.s64 	%rd88, %rd3, %rd87;
	ld.global.u16 	%rs319, [%rd88];
	add.s64 	%rd89, %rd85, %rd25;
	shl.b64 	%rd90, %rd89, 1;
	add.s64 	%rd91, %rd3, %rd90;
	ld.global.u16 	%rs320, [%rd91];
	st.global.u16 	[%rd88], %rs320;
	st.global.u16 	[%rd91], %rs319;
	add.s32 	%r348, %r477, 256;
	mul.wide.s32 	%rd92, %r348, %r145;
	add.s64 	%rd93, %rd92, %rd26;
	shl.b64 	%rd94, %rd93, 1;
	add.s64 	%rd95, %rd3, %rd94;
	ld.global.u16 	%rs321, [%rd95];
	add.s64 	%rd96, %rd92, %rd25;
	shl.b64 	%rd97, %rd96, 1;
	add.s64 	%rd98, %rd3, %rd97;
	ld.global.u16 	%rs322, [%rd98];
	st.global.u16 	[%rd95], %rs322;
	st.global.u16 	[%rd98], %rs321;
	add.s32 	%r349, %r477, 512;
	mul.wide.s32 	%rd99, %r349, %r145;
	add.s64 	%rd100, %rd99, %rd26;
	shl.b64 	%rd101, %rd100, 1;
	add.s64 	%rd102, %rd3, %rd101;
	ld.global.u16 	%rs323, [%rd102];
	add.s64 	%rd103, %rd99, %rd25;
	shl.b64 	%rd104, %rd103, 1;
	add.s64 	%rd105, %rd3, %rd104;
	ld.global.u16 	%rs324, [%rd105];
	st.global.u16 	[%rd102], %rs324;
	st.global.u16 	[%rd105], %rs323;
	add.s32 	%r350, %r477, 768;
	mul.wide.s32 	%rd106, %r350, %r145;
	add.s64 	%rd107, %rd106, %rd26;
	shl.b64 	%rd108, %rd107, 1;
	add.s64 	%rd109, %rd3, %rd108;
	ld.global.u16 	%rs325, [%rd109];
	add.s64 	%rd110, %rd106, %rd25;
	shl.b64 	%rd111, %rd110, 1;
	add.s64 	%rd112, %rd3, %rd111;
	ld.global.u16 	%rs326, [%rd112];
	st.global.u16 	[%rd109], %rs326;
	st.global.u16 	[%rd112], %rs325;
	add.s32 	%r477, %r477, 1024;
	setp.lt.s32 	%p103, %r477, %r7;
	@%p103 bra 	$L__BB0_107;
$L__BB0_108:
	@%p92 bra 	$L__BB0_110;
	// begin inline asm
	trap;
	// end inline asm
$L__BB0_110:
	barrier.sync 	0;
	@%p93 bra 	$L__BB0_113;
	// begin inline asm
	atom.add.release.gpu.u32 %r351,[%rd7],%r5;
	// end inline asm
$L__BB0_112:
	// begin inline asm
	ld.acquire.gpu.u32 %r353,[%rd7];
	// end inline asm
	xor.b32  	%r354, %r353, %r351;
	setp.gt.s32 	%p106, %r354, -1;
	@%p106 bra 	$L__BB0_112;
$L__BB0_113:
	barrier.sync 	0;
	cvt.s64.s32 	%rd27, %r19;
	mul.wide.s32 	%rd28, %r19, %r145;
	add.s64 	%rd115, %rd28, %rd27;
	shl.b64 	%rd116, %rd115, 1;
	add.s64 	%rd117, %rd3, %rd116;
	ld.global.u16 	%rs78, [%rd117];
	// begin inline asm
	{ .reg .pred __$temp3;
  setp.eq.f16  __$temp3, %rs78, %rs417;
  selp.u16 %rs327, 1, 0, __$temp3;}
	// end inline asm
	setp.eq.s16 	%p107, %rs327, 0;
	@%p107 bra 	$L__BB0_120;
	setp.ne.s64 	%p108, %rd4, 0;
	@%p108 bra 	$L__BB0_116;
	// begin inline asm
	trap;
	// end inline asm
$L__BB0_116:
	setp.ne.s32 	%p109, %r4, 0;
	barrier.sync 	0;
	@%p109 bra 	$L__BB0_119;
	// begin inline asm
	atom.add.release.gpu.u32 %r355,[%rd7],%r5;
	// end inline asm
$L__BB0_118:
	// begin inline asm
	ld.acquire.gpu.u32 %r357,[%rd7];
	// end inline asm
	xor.b32  	%r358, %r357, %r355;
	setp.gt.s32 	%p110, %r358, -1;
	@%p110 bra 	$L__BB0_118;
$L__BB0_119:
	barrier.sync 	0;
	bra.uni 	$L__BB0_172;
$L__BB0_120:
	add.s32 	%r120, %r19, 1;
	not.b32 	%r359, %r19;
	add.s32 	%r121, %r8, %r359;
	max.s32 	%r360, %r121, 0;
	min.s32 	%r361, %r360, 32;
	setp.ge.u32 	%p111, %r1, %r361;
	@%p111 bra 	$L__BB0_122;
	add.s32 	%r362, %r1, %r120;
	mul.wide.s32 	%rd120, %r362, %r145;
	add.s64 	%rd121, %rd120, %rd27;
	shl.b64 	%rd122, %rd121, 1;
	add.s64 	%rd123, %rd3, %rd122;
	ld.global.u16 	%rs330, [%rd123];
	shl.b32 	%r363, %r1, 1;
	mov.u32 	%r364, _ZZ34panel_getf2_microblock_coop_kernelP6__halfiiiiiiS0_PiiS1_E2sU;
	add.s32 	%r365, %r364, %r363;
	st.shared.u16 	[%r365], %rs330;
$L__BB0_122:
	bar.sync 	0;
	add.s32 	%r122, %r20, 1;
	setp.ge.s32 	%p112, %r122, %r144;
	@%p112 bra 	$L__BB0_166;
	cvt.s64.s32 	%rd29, %r122;
	add.s64 	%rd124, %rd28, %rd29;
	shl.b64 	%rd125, %rd124, 1;
	add.s64 	%rd30, %rd3, %rd125;
	ld.global.u16 	%rs331, [%rd30];
	// begin inline asm
	{  cvt.f32.f16 %f8, %rs331;}

	// end inline asm
	// begin inline asm
	{  cvt.f32.f16 %f9, %rs78;}

	// end inline asm
	// begin inline asm
	{rcp.approx.ftz.f32 %f10, %f9;
}
	// end inline asm
	mul.f32 	%f12, %f8, %f10;
	// begin inline asm
	{  cvt.rn.f16.f32 %rs408, %f12;}

	// end inline asm
	// begin inline asm
	{abs.f16 %rs334,%rs408;
}
	// end inline asm
	mov.b16 	%rs338, 143;
	// begin inline asm
	{ .reg .pred __$temp3;
  setp.lt.f16  __$temp3, %rs334, %rs338;
  selp.u16 %rs336, 1, 0, __$temp3;}
	// end inline asm
	setp.eq.s16 	%p113, %rs336, 0;
	@%p113 bra 	$L__BB0_126;
	// begin inline asm
	{ .reg .pred __$temp3;
  setp.lt.f16  __$temp3, %rs417, %rs334;
  selp.u16 %rs339, 1, 0, __$temp3;}
	// end inline asm
	setp.eq.s16 	%p114, %rs339, 0;
	@%p114 bra 	$L__BB0_126;
	neg.f32 	%f14, %f9;
	fma.rn.f32 	%f15, %f14, %f12, %f8;
	fma.rn.f32 	%f13, %f10, %f15, %f12;
	// begin inline asm
	{  cvt.rn.f16.f32 %rs408, %f13;}

	// end inline asm
$L__BB0_126:
	st.global.u16 	[%rd30], %rs408;
	add.s32 	%r123, %r20, 2;
	setp.ge.s32 	%p115, %r123, %r144;
	mov.u16 	%rs410, %rs417;
	@%p115 bra 	$L__BB0_131;
	ld.global.u16 	%rs343, [%rd30+2];
	// begin inline asm
	{  cvt.f32.f16 %f16, %rs343;}

	// end inline asm
	mul.f32 	%f17, %f16, %f10;
	// begin inline asm
	{  cvt.rn.f16.f32 %rs410, %f17;}

	// end inline asm
	// begin inline asm
	{abs.f16 %rs345,%rs410;
}
	// end inline asm
	mov.b16 	%rs349, 143;
	// begin inline asm
	{ .reg .pred __$temp3;
  setp.lt.f16  __$temp3, %rs345, %rs349;
  selp.u16 %rs347, 1, 0, __$temp3;}
	// end inline asm
	setp.eq.s16 	%p116, %rs347, 0;
	@%p116 bra 	$L__BB0_130;
	// begin inline asm
	{ .reg .pred __$temp3;
  setp.lt.f16  __$temp3, %rs417, %rs345;
  selp.u16 %rs350, 1, 0, __$temp3;}
	// end inline asm
	setp.eq.s16 	%p117, %rs350, 0;
	@%p117 bra 	$L__BB0_130;
	neg.f32 	%f19, %f9;
	fma.rn.f32 	%f20, %f19, %f17, %f16;
	fma.rn.f32 	%f18, %f10, %f20, %f17;
	// begin inline asm
	{  cvt.rn.f16.f32 %rs410, %f18;}

	// end inline asm
$L__BB0_130:
	st.global.u16 	[%rd30+2], %rs410;
$L__BB0_131:
	setp.lt.s32 	%p118, %r121, 1;
	@%p118 bra 	$L__BB0_166;
	mov.b32 	%r124, {%rs408, %rs410};
	and.b32  	%r125, %r18, 3;
	setp.lt.s32 	%p119, %r430, 4;
	mov.b32 	%r480, 0;
	@%p119 bra 	$L__BB0_151;
	and.b32  	%r480, %r18, 60;
	mov.b32 	%r479, 0;
$L__BB0_134:
	add.s32 	%r128, %r479, %r120;
	shl.b32 	%r369, %r479, 1;
	mov.u32 	%r370, _ZZ34panel_getf2_microblock_coop_kernelP6__halfiiiiiiS0_PiiS1_E2sU;
	add.s32 	%r129, %r370, %r369;
	ld.shared.u16 	%rs354, [%r129];
	// begin inline asm
	{  mov.b32 %r368, {%rs354,%rs354};}

	// end inline asm
	mul.wide.s32 	%rd126, %r128, %r145;
	add.s64 	%rd127, %rd126, %rd29;
	shl.b64 	%rd128, %rd127, 1;
	add.s64 	%rd31, %rd3, %rd128;
	ld.global.u16 	%rs88, [%rd31];
	mov.u16 	%rs411, %rs417;
	@%p115 bra 	$L__BB0_136;
	ld.global.u16 	%rs411, [%rd31+2];
$L__BB0_136:
	mov.b32 	%r375, {%rs88, %rs411};
	// begin inline asm
	{mul.f16x2 %r371,%r124,%r368;
}
	// end inline asm
	// begin inline asm
	{sub.f16x2 %r374,%r375,%r371;
}
	// end inline asm
	mov.b32 	{%rs355, %rs91}, %r374;
	st.global.u16 	[%rd31], %rs355;
	@%p115 bra 	$L__BB0_138;
	st.global.u16 	[%rd31+2], %rs91;
$L__BB0_138:
	add.s32 	%r378, %r128, 1;
	ld.shared.u16 	%rs356, [%r129+2];
	// begin inline asm
	{  mov.b32 %r377, {%rs356,%rs356};}

	// end inline asm
	mul.wide.s32 	%rd129, %r378, %r145;
	add.s64 	%rd130, %rd129, %rd29;
	shl.b64 	%rd131, %rd130, 1;
	add.s64 	%rd32, %rd3, %rd131;
	ld.global.u16 	%rs92, [%rd32];
	mov.u16 	%rs412, %rs417;
	@%p115 bra 	$L__BB0_140;
	ld.global.u16 	%rs412, [%rd32+2];
$L__BB0_140:
	mov.b32 	%r383, {%rs92, %rs412};
	// begin inline asm
	{mul.f16x2 %r379,%r124,%r377;
}
	// end inline asm
	// begin inline asm
	{sub.f16x2 %r382,%r383,%r379;
}
	// end inline asm
	mov.b32 	{%rs357, %rs95}, %r382;
	st.global.u16 	[%rd32], %rs357;
	@%p115 bra 	$L__BB0_142;
	st.global.u16 	[%rd32+2], %rs95;
$L__BB0_142:
	add.s32 	%r386, %r128, 2;
	ld.shared.u16 	%rs358, [%r129+4];
	// begin inline asm
	{  mov.b32 %r385, {%rs358,%rs358};}

	// end inline asm
	mul.wide.s32 	%rd132, %r386, %r145;
	add.s64 	%rd133, %rd132, %rd29;
	shl.b64 	%rd134, %rd133, 1;
	add.s64 	%rd33, %rd3, %rd134;
	ld.global.u16 	%rs96, [%rd33];
	mov.u16 	%rs413, %rs417;
	@%p115 bra 	$L__BB0_144;
	ld.global.u16 	%rs413, [%rd33+2];
$L__BB0_144:
	mov.b32 	%r391, {%rs96, %rs413};
	// begin inline asm
	{mul.f16x2 %r387,%r124,%r385;
}
	// end inline asm
	// begin inline asm
	{sub.f16x2 %r390,%r391,%r387;
}
	// end inline asm
	mov.b32 	{%rs359, %rs99}, %r390;
	st.global.u16 	[%rd33], %rs359;
	@%p115 bra 	$L__BB0_146;
	st.global.u16 	[%rd33+2], %rs99;
$L__BB0_146:
	add.s32 	%r394, %r128, 3;
	ld.shared.u16 	%rs360, [%r129+6];
	// begin inline asm
	{  mov.b32 %r393, {%rs360,%rs360};}

	// end inline asm
	mul.wide.s32 	%rd135, %r394, %r145;
	add.s64 	%rd136, %rd135, %rd29;
	shl.b64 	%rd137, %rd136, 1;
	add.s64 	%rd34, %rd3, %rd137;
	ld.global.u16 	%rs100, [%rd34];
	mov.u16 	%rs414, %rs417;
	@%p115 bra 	$L__BB0_148;
	ld.global.u16 	%rs414, [%rd34+2];
$L__BB0_148:
	mov.b32 	%r399, {%rs100, %rs414};
	// begin inline asm
	{mul.f16x2 %r395,%r124,%r393;
}
	// end inline asm
	// begin inline asm
	{sub.f16x2 %r398,%r399,%r395;
}
	// end inline asm
	mov.b32 	{%rs361, %rs103}, %r398;
	st.global.u16 	[%rd34], %rs361;
	@%p115 bra 	$L__BB0_150;
	st.global.u16 	[%rd34+2], %rs103;
$L__BB0_150:
	add.s32 	%r479, %r479, 4;
	setp.ne.s32 	%p128, %r479, %r480;
	@%p128 bra 	$L__BB0_134;
$L__BB0_151:
	setp.eq.s32 	%p129, %r125, 0;
	@%p129 bra 	$L__BB0_166;
	add.s32 	%r136, %r480, %r120;
	shl.b32 	%r402, %r480, 1;
	mov.u32 	%r403, _ZZ34panel_getf2_microblock_coop_kernelP6__halfiiiiiiS0_PiiS1_E2sU;
	add.s32 	%r137, %r403, %r402;
	ld.shared.u16 	%rs362, [%r137];
	// begin inline asm
	{  mov.b32 %r401, {%rs362,%rs362};}

	// end inline asm
	mul.wide.s32 	%rd138, %r136, %r145;
	add.s64 	%rd139, %rd138, %rd29;
	shl.b64 	%rd140, %rd139, 1;
	add.s64 	%rd35, %rd3, %rd140;
	ld.global.u16 	%rs104, [%rd35];
	mov.u16 	%rs415, %rs417;
	@%p115 bra 	$L__BB0_154;
	ld.global.u16 	%rs415, [%rd35+2];
$L__BB0_154:
	mov.b32 	%r408, {%rs104, %rs415};
	// begin inline asm
	{mul.f16x2 %r404,%r124,%r401;
}
	// end inline asm
	// begin inline asm
	{sub.f16x2 %r407,%r408,%r404;
}
	// end inline asm
	mov.b32 	{%rs363, %rs107}, %r407;
	st.global.u16 	[%rd35], %rs363;
	@%p115 bra 	$L__BB0_156;
	st.global.u16 	[%rd35+2], %rs107;
$L__BB0_156:
	setp.eq.s32 	%p132, %r125, 1;
	@%p132 bra 	$L__BB0_166;
	add.s32 	%r411, %r136, 1;
	ld.shared.u16 	%rs364, [%r137+2];
	// begin inline asm
	{  mov.b32 %r410, {%rs364,%rs364};}

	// end inline asm
	mul.wide.s32 	%rd141, %r411, %r145;
	add.s64 	%rd142, %rd141, %rd29;
	shl.b64 	%rd143, %rd142, 1;
	add.s64 	%rd36, %rd3, %rd143;
	ld.global.u16 	%rs108, [%rd36];
	mov.u16 	%rs416, %rs417;
	@%p115 bra 	$L__BB0_159;
	ld.global.u16 	%rs416, [%rd36+2];
$L__BB0_159:
	mov.b32 	%r416, {%rs108, %rs416};
	// begin inline asm
	{mul.f16x2 %r412,%r124,%r410;
}
	// end inline asm
	// begin inline asm
	{sub.f16x2 %r415,%r416,%r412;
}
	// end inline asm
	mov.b32 	{%rs365, %rs111}, %r415;
	st.global.u16 	[%rd36], %rs365;
	@%p115 bra 	$L__BB0_161;
	st.global.u16 	[%rd36+2], %rs111;
$L__BB0_161:
	setp.eq.s32 	%p135, %r125, 2;
	@%p135 bra 	$L__BB0_166;
	add.s32 	%r419, %r136, 2;
	ld.shared.u16 	%rs366, [%r137+4];
	// begin inline asm
	{  mov.b32 %r418, {%rs366,%rs366};}

	// end inline asm
	mul.wide.s32 	%rd144, %r419, %r145;
	add.s64 	%rd145, %rd144, %rd29;
	shl.b64 	%rd146, %rd145, 1;
	add.s64 	%rd37, %rd3, %rd146;
	ld.global.u16 	%rs112, [%rd37];
	@%p115 bra 	$L__BB0_164;
	ld.global.u16 	%rs417, [%rd37+2];
$L__BB0_164:
	mov.b32 	%r424, {%rs112, %rs417};
	// begin inline asm
	{mul.f16x2 %r420,%r124,%r418;
}
	// end inline asm
	// begin inline asm
	{sub.f16x2 %r423,%r424,%r420;
}
	// end inline asm
	mov.b32 	{%rs367, %rs115}, %r423;
	st.global.u16 	[%rd37], %rs367;
	@%p115 bra 	$L__BB0_166;
	st.global.u16 	[%rd37+2], %rs115;
$L__BB0_166:
	setp.ne.s64 	%p138, %rd4, 0;
	@%p138 bra 	$L__BB0_168;
	// begin inline asm
	trap;
	// end inline asm
$L__BB0_168:
	setp.ne.s32 	%p139, %r4, 0;
	barrier.sync 	0;
	@%p139 bra 	$L__BB0_171;
	// begin inline asm
	atom.add.release.gpu.u32 %r426,[%rd7],%r5;
	// end inline asm
$L__BB0_170:
	// begin inline asm
	ld.acquire.gpu.u32 %r428,[%rd7];
	// end inline asm
	xor.b32  	%r429, %r428, %r426;
	setp.gt.s32 	%p140, %r429, -1;
	@%p140 bra 	$L__BB0_170;
$L__BB0_171:
	barrier.sync 	0;
$L__BB0_172:
	add.s32 	%r431, %r431, 1;
	add.s32 	%r430, %r430, -1;
	setp.ne.s32 	%p141, %r431, %r149;
	@%p141 bra 	$L__BB0_2;
$L__BB0_173:
	ret;

}
	// .globl	_Z26panel_trsm_u12_warp_kernelILi32EEvPK6__halfPS0_iiii
.visible .entry _Z26panel_trsm_u12_warp_kernelILi32EEvPK6__halfPS0_iiii(
	.param .u64 .ptr .align 1 _Z26panel_trsm_u12_warp_kernelILi32EEvPK6__halfPS0_iiii_param_0,
	.param .u64 .ptr .align 1 _Z26panel_trsm_u12_warp_kernelILi32EEvPK6__halfPS0_iiii_param_1,
	.param .u32 _Z26panel_trsm_u12_warp_kernelILi32EEvPK6__halfPS0_iiii_param_2,
	.param .u32 _Z26panel_trsm_u12_warp_kernelILi32EEvPK6__halfPS0_iiii_param_3,
	.param .u32 _Z26panel_trsm_u12_warp_kernelILi32EEvPK6__halfPS0_iiii_param_4,
	.param .u32 _Z26panel_trsm_u12_warp_kernelILi32EEvPK6__halfPS0_iiii_param_5
)
{
	.reg .pred 	%p<23>;
	.reg .b16 	%rs<66>;
	.reg .b32 	%r<88>;
	.reg .b32 	%f<132>;
	.reg .b64 	%rd<25>;
	// demoted variable
	.shared .align 2 .b8 _ZZ26panel_trsm_u12_warp_kernelILi32EEvPK6__halfPS0_iiiiE2sL[2048];
	ld.param.u64 	%rd5, [_Z26panel_trsm_u12_warp_kernelILi32EEvPK6__halfPS0_iiii_param_0];
	ld.param.u64 	%rd6, [_Z26panel_trsm_u12_warp_kernelILi32EEvPK6__halfPS0_iiii_param_1];
	ld.param.u32 	%r31, [_Z26panel_trsm_u12_warp_kernelILi32EEvPK6__halfPS0_iiii_param_2];
	ld.param.u32 	%r32, [_Z26panel_trsm_u12_warp_kernelILi32EEvPK6__halfPS0_iiii_param_3];
	ld.param.u32 	%r33, [_Z26panel_trsm_u12_warp_kernelILi32EEvPK6__halfPS0_iiii_param_4];
	ld.param.u32 	%r34, [_Z26panel_trsm_u12_warp_kernelILi32EEvPK6__halfPS0_iiii_param_5];
	mov.u32 	%r1, %tid.x;
	mul.lo.s32 	%r2, %r33, %r33;
	setp.ge.u32 	%p1, %r1, %r2;
	@%p1 bra 	$L__BB1_3;
	mov.u32 	%r3, %ntid.x;
	cvta.to.global.u64 	%rd1, %rd5;
	mov.u32 	%r80, %r1;
$L__BB1_2:
	div.s32 	%r35, %r80, %r33;
	mul.lo.s32 	%r36, %r35, %r33;
	sub.s32 	%r37, %r80, %r36;
	shl.b32 	%r38, %r35, 5;
	add.s32 	%r39, %r38, %r37;
	shl.b32 	%r40, %r39, 1;
	mov.u32 	%r41, _ZZ26panel_trsm_u12_warp_kernelILi32EEvPK6__halfPS0_iiiiE2sL;
	add.s32 	%r42, %r41, %r40;
	add.s32 	%r43, %r37, %r32;
	cvt.s64.s32 	%rd7, %r43;
	add.s32 	%r44, %r35, %r32;
	mul.wide.s32 	%rd8, %r44, %r31;
	add.s64 	%rd9, %rd8, %rd7;
	shl.b64 	%rd10, %rd9, 1;
	add.s64 	%rd11, %rd1, %rd10;
	ld.global.nc.u16 	%rs1, [%rd11];
	st.shared.u16 	[%r42], %rs1;
	add.s32 	%r80, %r80, %r3;
	setp.lt.s32 	%p2, %r80, %r2;
	@%p2 bra 	$L__BB1_2;
$L__BB1_3:
	bar.sync 	0;
	shr.u32 	%r45, %r1, 5;
	and.b32  	%r6, %r1, 31;
	mov.u32 	%r46, %ctaid.x;
	mov.u32 	%r47, %ntid.x;
	shr.u32 	%r48, %r47, 5;
	mad.lo.s32 	%r7, %r48, %r46, %r45;
	setp.ge.s32 	%p3, %r7, %r34;
	@%p3 bra 	$L__BB1_25;
	cvt.u64.u32 	%rd12, %r7;
	cvt.s64.s32 	%rd13, %r31;
	mul.lo.s64 	%rd14, %rd13, %rd12;
	cvta.to.global.u64 	%rd15, %rd6;
	shl.b64 	%rd16, %rd14, 1;
	add.s64 	%rd2, %rd15, %rd16;
	setp.lt.s32 	%p4, %r33, 1;
	@%p4 bra 	$L__BB1_25;
	not.b32 	%r8, %r6;
	shl.b32 	%r50, %r6, 6;
	mov.u32 	%r51, _ZZ26panel_trsm_u12_warp_kernelILi32EEvPK6__halfPS0_iiiiE2sL;
	add.s32 	%r52, %r50, %r51;
	add.s32 	%r9, %r52, 16384;
	mov.b32 	%r81, 0;
$L__BB1_6:
	setp.ne.s32 	%p5, %r6, 0;
	add.s32 	%r11, %r81, %r8;
	shr.u32 	%r53, %r11, 5;
	add.s32 	%r12, %r53, 1;
	and.b32  	%r13, %r12, 7;
	and.b32  	%r14, %r12, 15;
	mul.wide.u32 	%rd17, %r81, 2;
	add.s64 	%rd3, %rd2, %rd17;
	mov.f32 	%f123, 0f00000000;
	@%p5 bra 	$L__BB1_8;
	ld.global.u16 	%rs2, [%rd3];
	// begin inline asm
	{  cvt.f32.f16 %f123, %rs2;}

	// end inline asm
$L__BB1_8:
	setp.ge.u32 	%p6, %r6, %r81;
	mov.f32 	%f131, 0f00000000;
	@%p6 bra 	$L__BB1_22;
	setp.lt.u32 	%p7, %r11, 480;
	mov.f32 	%f131, 0f00000000;
	mov.u32 	%r87, %r6;
	@%p7 bra 	$L__BB1_12;
	and.b32  	%r54, %r12, 268435440;
	neg.s32 	%r86, %r54;
	shl.b32 	%r55, %r81, 1;
	add.s32 	%r85, %r9, %r55;
	mov.f32 	%f131, 0f00000000;
	mov.u32 	%r87, %r6;
$L__BB1_11:
	.pragma "nounroll";
	ld.shared.u16 	%rs3, [%r85+-16384];
	// begin inline asm
	{  cvt.f32.f16 %f24, %rs3;}

	// end inline asm
	mul.wide.u32 	%rd18, %r87, 2;
	add.s64 	%rd19, %rd2, %rd18;
	ld.global.u16 	%rs4, [%rd19];
	// begin inline asm
	{  cvt.f32.f16 %f25, %rs4;}

	// end inline asm
	fma.rn.f32 	%f56, %f24, %f25, %f131;
	ld.shared.u16 	%rs5, [%r85+-14336];
	// begin inline asm
	{  cvt.f32.f16 %f26, %rs5;}

	// end inline asm
	ld.global.u16 	%rs6, [%rd19+64];
	// begin inline asm
	{  cvt.f32.f16 %f27, %rs6;}

	// end inline asm
	fma.rn.f32 	%f57, %f26, %f27, %f56;
	ld.shared.u16 	%rs7, [%r85+-12288];
	// begin inline asm
	{  cvt.f32.f16 %f28, %rs7;}

	// end inline asm
	ld.global.u16 	%rs8, [%rd19+128];
	// begin inline asm
	{  cvt.f32.f16 %f29, %rs8;}

	// end inline asm
	fma.rn.f32 	%f58, %f28, %f29, %f57;
	ld.shared.u16 	%rs9, [%r85+-10240];
	// begin inline asm
	{  cvt.f32.f16 %f30, %rs9;}

	// end inline asm
	ld.global.u16 	%rs10, [%rd19+192];
	// begin inline asm
	{  cvt.f32.f16 %f31, %rs10;}

	// end inline asm
	fma.rn.f32 	%f59, %f30, %f31, %f58;
	ld.shared.u16 	%rs11, [%r85+-8192];
	// begin inline asm
	{  cvt.f32.f16 %f32, %rs11;}

	// end inline asm
	ld.global.u16 	%rs12, [%rd19+256];
	// begin inline asm
	{  cvt.f32.f16 %f33, %rs12;}

	// end inline asm
	fma.rn.f32 	%f60, %f32, %f33, %f59;
	ld.shared.u16 	%rs13, [%r85+-6144];
	// begin inline asm
	{  cvt.f32.f16 %f34, %rs13;}

	// end inline asm
	ld.global.u16 	%rs14, [%rd19+320];
	// begin inline asm
	{  cvt.f32.f16 %f35, %rs14;}

	// end inline asm
	fma.rn.f32 	%f61, %f34, %f35, %f60;
	ld.shared.u16 	%rs15, [%r85+-4096];
	// begin inline asm
	{  cvt.f32.f16 %f36, %rs15;}

	// end inline asm
	ld.global.u16 	%rs16, [%rd19+384];
	// begin inline asm
	{  cvt.f32.f16 %f37, %rs16;}

	// end inline asm
	fma.rn.f32 	%f62, %f36, %f37, %f61;
	ld.shared.u16 	%rs17, [%r85+-2048];
	// begin inline asm
	{  cvt.f32.f16 %f38, %rs17;}

	// end inline asm
	ld.global.u16 	%rs18, [%rd19+448];
	// begin inline asm
	{  cvt.f32.f16 %f39, %rs18;}

	// end inline asm
	fma.rn.f32 	%f63, %f38, %f39, %f62;
	ld.shared.u16 	%rs19, [%r85];
	// begin inline asm
	{  cvt.f32.f16 %f40, %rs19;}

	// end inline asm
	ld.global.u16 	%rs20, [%rd19+512];
	// begin inline asm
	{  cvt.f32.f16 %f41, %rs20;}

	// end inline asm
	fma.rn.f32 	%f64, %f40, %f41, %f63;
	ld.shared.u16 	%rs21, [%r85+2048];
	// begin inline asm
	{  cvt.f32.f16 %f42, %rs21;}

	// end inline asm
	ld.global.u16 	%rs22, [%rd19+576];
	// begin inline asm
	{  cvt.f32.f16 %f43, %rs22;}

	// end inline asm
	fma.rn.f32 	%f65, %f42, %f43, %f64;
	ld.shared.u16 	%rs23, [%r85+4096];
	// begin inline asm
	{  cvt.f32.f16 %f44, %rs23;}

	// end inline asm
	ld.global.u16 	%rs24, [%rd19+640];
	// begin inline asm
	{  cvt.f32.f16 %f45, %rs24;}

	// end inline asm
	fma.rn.f32 	%f66, %f44, %f45, %f65;
	ld.shared.u16 	%rs25, [%r85+6144];
	// begin inline asm
	{  cvt.f32.f16 %f46, %rs25;}

	// end inline asm
	ld.global.u16 	%rs26, [%rd19+704];
	// begin inline asm
	{  cvt.f32.f16 %f47, %rs26;}

	// end inline asm
	fma.rn.f32 	%f67, %f46, %f47, %f66;
	ld.shared.u16 	%rs27, [%r85+8192];
	// begin inline asm
	{  cvt.f32.f16 %f48, %rs27;}

	// end inline asm
	ld.global.u16 	%rs28, [%rd19+768];
	// begin inline asm
	{  cvt.f32.f16 %f49, %rs28;}

	// end inline asm
	fma.rn.f32 	%f68, %f48, %f49, %f67;
	ld.shared.u16 	%rs29, [%r85+10240];
	// begin inline asm
	{  cvt.f32.f16 %f50, %rs29;}

	// end inline asm
	ld.global.u16 	%rs30, [%rd19+832];
	// begin inline asm
	{  cvt.f32.f16 %f51, %rs30;}

	// end inline asm
	fma.rn.f32 	%f69, %f50, %f51, %f68;
	ld.shared.u16 	%rs31, [%r85+12288];
	// begin inline asm
	{  cvt.f32.f16 %f52, %rs31;}

	// end inline asm
	ld.global.u16 	%rs32, [%rd19+896];
	// begin inline asm
	{  cvt.f32.f16 %f53, %rs32;}

	// end inline asm
	fma.rn.f32 	%f70, %f52, %f53, %f69;
	ld.shared.u16 	%rs33, [%r85+14336];
	// begin inline asm
	{  cvt.f32.f16 %f54, %rs33;}

	// end inline asm
	ld.global.u16 	%rs34, [%rd19+960];
	// begin inline asm
	{  cvt.f32.f16 %f55, %rs34;}

	// end inline asm
	fma.rn.f32 	%f131, %f54, %f55, %f70;
	add.s32 	%r87, %r87, 512;
	add.s32 	%r86, %r86, 16;
	add.s32 	%r85, %r85, 32768;
	setp.eq.s32 	%p8, %r86, 0;
	@%p8 bra 	$L__BB1_12;
	bra.uni 	$L__BB1_11;
$L__BB1_12:
	setp.eq.s32 	%p9, %r14, 0;
	@%p9 bra 	$L__BB1_22;
	setp.lt.u32 	%p10, %r14, 8;
	@%p10 bra 	$L__BB1_15;
	shl.b32 	%r56, %r87, 5;
	add.s32 	%r57, %r56, %r81;
	shl.b32 	%r58, %r57, 1;
	add.s32 	%r60, %r51, %r58;
	ld.shared.u16 	%rs35, [%r60];
	// begin inline asm
	{  cvt.f32.f16 %f72, %rs35;}

	// end inline asm
	mul.wide.u32 	%rd20, %r87, 2;
	add.s64 	%rd21, %rd2, %rd20;
	ld.global.u16 	%rs36, [%rd21];
	// begin inline asm
	{  cvt.f32.f16 %f73, %rs36;}

	// end inline asm
	fma.rn.f32 	%f88, %f72, %f73, %f131;
	ld.shared.u16 	%rs37, [%r60+2048];
	// begin inline asm
	{  cvt.f32.f16 %f74, %rs37;}

	// end inline asm
	ld.global.u16 	%rs38, [%rd21+64];
	// begin inline asm
	{  cvt.f32.f16 %f75, %rs38;}

	// end inline asm
	fma.rn.f32 	%f89, %f74, %f75, %f88;
	ld.shared.u16 	%rs39, [%r60+4096];
	// begin inline asm
	{  cvt.f32.f16 %f76, %rs39;}

	// end inline asm
	ld.global.u16 	%rs40, [%rd21+128];
	// begin inline asm
	{  cvt.f32.f16 %f77, %rs40;}

	// end inline asm
	fma.rn.f32 	%f90, %f76, %f77, %f89;
	ld.shared.u16 	%rs41, [%r60+6144];
	// begin inline asm
	{  cvt.f32.f16 %f78, %rs41;}

	// end inline asm
	ld.global.u16 	%rs42, [%rd21+192];
	// begin inline asm
	{  cvt.f32.f16 %f79, %rs42;}

	// end inline asm
	fma.rn.f32 	%f91, %f78, %f79, %f90;
	ld.shared.u16 	%rs43, [%r60+8192];
	// begin inline asm
	{  cvt.f32.f16 %f80, %rs43;}

	// end inline asm
	ld.global.u16 	%rs44, [%rd21+256];
	// begin inline asm
	{  cvt.f32.f16 %f81, %rs44;}

	// end inline asm
	fma.rn.f32 	%f92, %f80, %f81, %f91;
	ld.shared.u16 	%rs45, [%r60+10240];
	// begin inline asm
	{  cvt.f32.f16 %f82, %rs45;}

	// end inline asm
	ld.global.u16 	%rs46, [%rd21+320];
	// begin inline asm
	{  cvt.f32.f16 %f83, %rs46;}

	// end inline asm
	fma.rn.f32 	%f93, %f82, %f83, %f92;
	ld.shared.u16 	%rs47, [%r60+12288];
	// begin inline asm
	{  cvt.f32.f16 %f84, %rs47;}

	// end inline asm
	ld.global.u16 	%rs48, [%rd21+384];
	// begin inline asm
	{  cvt.f32.f16 %f85, %rs48;}

	// end inline asm
	fma.rn.f32 	%f94, %f84, %f85, %f93;
	ld.shared.u16 	%rs49, [%r60+14336];
	// begin inline asm
	{  cvt.f32.f16 %f86, %rs49;}

	// end inline asm
	ld.global.u16 	%rs50, [%rd21+448];
	// begin inline asm
	{  cvt.f32.f16 %f87, %rs50;}

	// end inline asm
	fma.rn.f32 	%f131, %f86, %f87, %f94;
	add.s32 	%r87, %r87, 256;
$L__BB1_15:
	setp.eq.s32 	%p11, %r13, 0;
	@%p11 bra 	$L__BB1_22;
	and.b32  	%r20, %r12, 3;
	setp.lt.u32 	%p12, %r13, 4;
	@%p12 bra 	$L__BB1_18;
	shl.b32 	%r61, %r87, 5;
	add.s32 	%r62, %r61, %r81;
	shl.b32 	%r63, %r62, 1;
	add.s32 	%r65, %r51, %r63;
	ld.shared.u16 	%rs51, [%r65];
	// begin inline asm
	{  cvt.f32.f16 %f96, %rs51;}

	// end inline asm
	mul.wide.u32 	%rd22, %r87, 2;
	add.s64 	%rd23, %rd2, %rd22;
	ld.global.u16 	%rs52, [%rd23];
	// begin inline asm
	{  cvt.f32.f16 %f97, %rs52;}

	// end inline asm
	fma.rn.f32 	%f104, %f96, %f97, %f131;
	ld.shared.u16 	%rs53, [%r65+2048];
	// begin inline asm
	{  cvt.f32.f16 %f98, %rs53;}

	// end inline asm
	ld.global.u16 	%rs54, [%rd23+64];
	// begin inline asm
	{  cvt.f32.f16 %f99, %rs54;}

	// end inline asm
	fma.rn.f32 	%f105, %f98, %f99, %f104;
	ld.shared.u16 	%rs55, [%r65+4096];
	// begin inline asm
	{  cvt.f32.f16 %f100, %rs55;}

	// end inline asm
	ld.global.u16 	%rs56, [%rd23+128];
	// begin inline asm
	{  cvt.f32.f16 %f101, %rs56;}

	// end inline asm
	fma.rn.f32 	%f106, %f100, %f101, %f105;
	ld.shared.u16 	%rs57, [%r65+6144];
	// begin inline asm
	{  cvt.f32.f16 %f102, %rs57;}

	// end inline asm
	ld.global.u16 	%rs58, [%rd23+192];
	// begin inline asm
	{  cvt.f32.f16 %f103, %rs58;}

	// end inline asm
	fma.rn.f32 	%f131, %f102, %f103, %f106;
	add.s32 	%r87, %r87, 128;
$L__BB1_18:
	setp.eq.s32 	%p13, %r20, 0;
	@%p13 bra 	$L__BB1_22;
	shl.b32 	%r66, %r87, 5;
	add.s32 	%r67, %r66, %r81;
	shl.b32 	%r68, %r67, 1;
	add.s32 	%r23, %r51, %r68;
	ld.shared.u16 	%rs59, [%r23];
	// begin inline asm
	{  cvt.f32.f16 %f107, %rs59;}

	// end inline asm
	mul.wide.u32 	%rd24, %r87, 2;
	add.s64 	%rd4, %rd2, %rd24;
	ld.global.u16 	%rs60, [%rd4];
	// begin inline asm
	{  cvt.f32.f16 %f108, %rs60;}

	// end inline asm
	fma.rn.f32 	%f131, %f107, %f108, %f131;
	setp.eq.s32 	%p14, %r20, 1;
	@%p14 bra 	$L__BB1_22;
	ld.shared.u16 	%rs61, [%r23+2048];
	// begin inline asm
	{  cvt.f32.f16 %f109, %rs61;}

	// end inline asm
	ld.global.u16 	%rs62, [%rd4+64];
	// begin inline asm
	{  cvt.f32.f16 %f110, %rs62;}

	// end inline asm
	fma.rn.f32 	%f131, %f109, %f110, %f131;
	setp.eq.s32 	%p15, %r20, 2;
	@%p15 bra 	$L__BB1_22;
	ld.shared.u16 	%rs63, [%r23+4096];
	// begin inline asm
	{  cvt.f32.f16 %f111, %rs63;}

	// end inline asm
	ld.global.u16 	%rs64, [%rd4+128];
	// begin inline asm
	{  cvt.f32.f16 %f112, %rs64;}

	// end inline asm
	fma.rn.f32 	%f131, %f111, %f112, %f131;
$L__BB1_22:
	setp.ne.s32 	%p16, %r6, 0;
	mov.b32 	%r70, %f131;
	shfl.sync.down.b32	%r71|%p17, %r70, 16, 31, -1;
	mov.b32 	%f113, %r71;
	add.f32 	%f114, %f131, %f113;
	mov.b32 	%r72, %f114;
	shfl.sync.down.b32	%r73|%p18, %r72, 8, 31, -1;
	mov.b32 	%f115, %r73;
	add.f32 	%f116, %f114, %f115;
	mov.b32 	%r74, %f116;
	shfl.sync.down.b32	%r75|%p19, %r74, 4, 31, -1;
	mov.b32 	%f117, %r75;
	add.f32 	%f118, %f116, %f117;
	mov.b32 	%r76, %f118;
	shfl.sync.down.b32	%r77|%p20, %r76, 2, 31, -1;
	mov.b32 	%f119, %r77;
	add.f32 	%f120, %f118, %f119;
	mov.b32 	%r78, %f120;
	shfl.sync.down.b32	%r79|%p21, %r78, 1, 31, -1;
	mov.b32 	%f121, %r79;
	add.f32 	%f17, %f120, %f121;
	@%p16 bra 	$L__BB1_24;
	sub.f32 	%f122, %f123, %f17;
	// begin inline asm
	{  cvt.rn.f16.f32 %rs65, %f122;}

	// end inline asm
	st.global.u16 	[%rd3], %rs65;
$L__BB1_24:
	bar.warp.sync 	-1;
	add.s32 	%r81, %r81, 1;
	setp.ne.s32 	%p22, %r81, %r33;
	@%p22 bra 	$L__BB1_6;
$L__BB1_25:
	ret;

}


// ===== COMPILED SASS (sm_100) =====

	.target	sm_100

	.elftype	@"ET_EXEC"


//--------------------- .note.nv.tkinfo           --------------------------
	.section	.note.nv.tkinfo,"",@"SHT_NOTE"
	.sectionflags	@"SHF_NOTE_NV_TKINFO"
	.tkinfo
        /*0018*/ 	.word	0x00000002
        /*0030*/ 	.string	""
        /*0030*/ 	.string	"ptxas"
        /*0030*/ 	.string	"Cuda compilation tools, release 13.0, V13.0.88"
        /*0030*/ 	.string	"Build cuda_13.0.r13.0/compiler.36424714_0"
        /*0030*/ 	.string	"-arch sm_100 -m 64 "



//--------------------- .note.nv.cuinfo           --------------------------
	.section	.note.nv.cuinfo,"",@"SHT_NOTE"
	.sectionflags	@"SHF_NOTE_NV_CUINFO"
        /*0018*/ 	.short	0x0002
        /*001a*/ 	.short	0x0064
        /*001c*/ 	.short	0x0082
	.zero		2


//--------------------- .nv.info                  --------------------------
	.section	.nv.info,"",@"SHT_CUDA_INFO"
	.align	4


	//----- nvinfo : EIATTR_REGCOUNT
	.align		4
        /*0000*/ 	.byte	0x04, 0x2f
        /*0002*/ 	.short	(.L_1 - .L_0)
	.align		4
.L_0:
        /*0004*/ 	.word	index@(_Z34panel_getf2_microblock_coop_kernelP6__halfiiiiiiS0_PiiS1_)
        /*0008*/ 	.word	0x00000028


	//----- nvinfo : EIATTR_FRAME_SIZE
	.align		4
.L_1:
        /*000c*/ 	.byte	0x04, 0x11
        /*000e*/ 	.short	(.L_3 - .L_2)
	.align		4
.L_2:
        /*0010*/ 	.word	index@(_Z34panel_getf2_microblock_coop_kernelP6__halfiiiiiiS0_PiiS1_)
        /*0014*/ 	.word	0x00000000


	//----- nvinfo : EIATTR_REGCOUNT
	.align		4
.L_3:
        /*0018*/ 	.byte	0x04, 0x2f
        /*001a*/ 	.short	(.L_5 - .L_4)
	.align		4
.L_4:
        /*001c*/ 	.word	index@(_Z26panel_trsm_u12_warp_kernelILi32EEvPK6__halfPS0_iiii)
        /*0020*/ 	.word	0x0000001f


	//----- nvinfo : EIATTR_FRAME_SIZE
	.align		4
.L_5:
        /*0024*/ 	.byte	0x04, 0x11
        /*0026*/ 	.short	(.L_7 - .L_6)
	.align		4
.L_6:
        /*0028*/ 	.word	index@(_Z26panel_trsm_u12_warp_kernelILi32EEvPK6__halfPS0_iiii)
        /*002c*/ 	.word	0x00000000


	//----- nvinfo : EIATTR_MIN_STACK_SIZE
	.align		4
.L_7:
        /*0030*/ 	.byte	0x04, 0x12
        /*0032*/ 	.short	(.L_9 - .L_8)
	.align		4
.L_8:
        /*0034*/ 	.word	index@(_Z26panel_trsm_u12_warp_kernelILi32EEvPK6__halfPS0_iiii)
        /*0038*/ 	.word	0x00000000


	//----- nvinfo : EIATTR_MIN_STACK_SIZE
	.align		4
.L_9:
        /*003c*/ 	.byte	0x04, 0x12
        /*003e*/ 	.short	(.L_11 - .L_10)
	.align		4
.L_10:
        /*0040*/ 	.word	index@(_Z34panel_getf2_microblock_coop_kernelP6__halfiiiiiiS0_PiiS1_)
        /*0044*/ 	.word	0x00000000
.L_11:


//--------------------- .nv.compat                --------------------------
	.section	.nv.compat,"",@"SHT_CUDA_COMPAT_INFO"
	.align	4
        /*0000*/ 	.byte	0x02, 0x09, 0x00, 0x00, 0x02, 0x02, 0x01, 0x00, 0x02, 0x05, 0x05, 0x00, 0x03, 0x07, 0x01, 0x01
        /*0010*/ 	.byte	0x02, 0x03, 0x00, 0x00, 0x02, 0x06, 0x01, 0x00, 0x04, 0x0b, 0x08, 0x00, 0x09, 0x00, 0x00, 0x00
        /*0020*/ 	.byte	0x00, 0x00, 0x00, 0x00


//--------------------- .nv.info._Z26panel_trsm_u12_warp_kernelILi32EEvPK6__halfPS0_iiii --------------------------
	.section	.nv.info._Z26panel_trsm_u12_warp_kernelILi32EEvPK6__halfPS0_iiii,"",@"SHT_CUDA_INFO"
	.sectionflags	@""
	.align	4


	//----- nvinfo : EIATTR_CUDA_API_VERSION
	.align		4
        /*0000*/ 	.byte	0x04, 0x37
        /*0002*/ 	.short	(.L_13 - .L_12)
.L_12:
        /*0004*/ 	.word	0x00000082


	//----- nvinfo : EIATTR_KPARAM_INFO
	.align		4
.L_13:
        /*0008*/ 	.byte	0x04, 0x17
        /*000a*/ 	.short	(.L_15 - .L_14)
.L_14:
        /*000c*/ 	.word	0x00000000
        /*0010*/ 	.short	0x0005
        /*0012*/ 	.short	0x001c
        /*0014*/ 	.byte	0x00, 0xf0, 0x11, 0x00


	//----- nvinfo : EIATTR_KPARAM_INFO
	.align		4
.L_15:
        /*0018*/ 	.byte	0x04, 0x17
        /*001a*/ 	.short	(.L_17 - .L_16)
.L_16:
        /*001c*/ 	.word	0x00000000
        /*0020*/ 	.short	0x0004
        /*0022*/ 	.short	0x0018
        /*0024*/ 	.byte	0x00, 0xf0, 0x11, 0x00


	//----- nvinfo : EIATTR_KPARAM_INFO
	.align		4
.L_17:
        /*0028*/ 	.byte	0x04, 0x17
        /*002a*/ 	.short	(.L_19 - .L_18)
.L_18:
        /*002c*/ 	.word	0x00000000
        /*0030*/ 	.short	0x0003
        /*0032*/ 	.short	0x0014
        /*0034*/ 	.byte	0x00, 0xf0, 0x11, 0x00


	//----- nvinfo : EIATTR_KPARAM_INFO
	.align		4
.L_19:
        /*0038*/ 	.byte	0x04, 0x17
        /*003a*/ 	.short	(.L_21 - .L_20)
.L_20:
        /*003c*/ 	.word	0x00000000
        /*0040*/ 	.short	0x0002
        /*0042*/ 	.short	0x0010
        /*0044*/ 	.byte	0x00, 0xf0, 0x11, 0x00


	//----- nvinfo : EIATTR_KPARAM_INFO
	.align		4
.L_21:
        /*0048*/ 	.byte	0x04, 0x17
        /*004a*/ 	.short	(.L_23 - .L_22)
.L_22:
        /*004c*/ 	.word	0x00000000
        /*0050*/ 	.short	0x0001
        /*0052*/ 	.short	0x0008
        /*0054*/ 	.byte	0x00, 0xf5, 0x21, 0x00


	//----- nvinfo : EIATTR_KPARAM_INFO
	.align		4
.L_23:
        /*0058*/ 	.byte	0x04, 0x17
        /*005a*/ 	.short	(.L_25 - .L_24)
.L_24:
        /*005c*/ 	.word	0x00000000
        /*0060*/ 	.short	0x0000
        /*0062*/ 	.short	0x0000
        /*0064*/ 	.byte	0x00, 0xf5, 0x21, 0x00


	//----- nvinfo : EIATTR_SPARSE_MMA_MASK
	.align		4
.L_25:
        /*0068*/ 	.byte	0x03, 0x50
        /*006a*/ 	.short	0x0000


	//----- nvinfo : EIATTR_MAXREG_COUNT
	.align		4
        /*006c*/ 	.byte	0x03, 0x1b
        /*006e*/ 	.short	0x00ff


	//----- nvinfo : EIATTR_NUM_BARRIERS
	.align		4
        /*0070*/ 	.byte	0x02, 0x4c
        /*0072*/ 	.byte	0x01
	.zero		1


	//----- nvinfo : EIATTR_MERCURY_ISA_VERSION
	.align		4
        /*0074*/ 	.byte	0x03, 0x5f
        /*0076*/ 	.short	0x0101


	//----- nvinfo : EIATTR_COOP_GROUP_MASK_REGIDS
	.align		4
        /*0078*/ 	.byte	0x04, 0x29
        /*007a*/ 	.short	(.L_27 - .L_26)


	//   ....[0]....
.L_26:
        /*007c*/ 	.word	0xffffffff


	//   ....[1]....
        /*0080*/ 	.word	0xffffffff


	//   ....[2]....
        /*0084*/ 	.word	0xffffffff


	//   ....[3]....
        /*0088*/ 	.word	0xffffffff


	//   ....[4]....
        /*008c*/ 	.word	0xffffffff


	//   ....[5]....
        /*0090*/ 	.word	0xffffffff


	//----- nvinfo : EIATTR_COOP_GROUP_INSTR_OFFSETS
	.align		4
.L_27:
        /*0094*/ 	.byte	0x04, 0x28
        /*0096*/ 	.short	(.L_29 - .L_28)


	//   ....[0]....
.L_28:
        /*0098*/ 	.word	0x000012d0


	//   ....[1]....
        /*009c*/ 	.word	0x00001310


	//   ....[2]....
        /*00a0*/ 	.word	0x00001330


	//   ....[3]....
        /*00a4*/ 	.word	0x00001350


	//   ....[4]....
        /*00a8*/ 	.word	0x00001370


	//   ....[5]....
        /*00ac*/ 	.word	0x000013d0


	//----- nvinfo : EIATTR_VRC_CTA_INIT_COUNT
	.align		4
.L_29:
        /*00b0*/ 	.byte	0x02, 0x4a
	.zero		1
	.zero		1


	//----- nvinfo : EIATTR_EXIT_INSTR_OFFSETS
	.align		4
        /*00b4*/ 	.byte	0x04, 0x1c
        /*00b6*/ 	.short	(.L_31 - .L_30)


	//   ....[0]....
.L_30:
        /*00b8*/ 	.word	0x00000430


	//   ....[1]....
        /*00bc*/ 	.word	0x000004d0


	//   ....[2]....
        /*00c0*/ 	.word	0x000013f0


	//----- nvinfo : EIATTR_CRS_STACK_SIZE
	.align		4
.L_31:
        /*00c4*/ 	.byte	0x04, 0x1e
        /*00c6*/ 	.short	(.L_33 - .L_32)
.L_32:
        /*00c8*/ 	.word	0x00000000


	//----- nvinfo : EIATTR_CBANK_PARAM_SIZE
	.align		4
.L_33:
        /*00cc*/ 	.byte	0x03, 0x19
        /*00ce*/ 	.short	0x0020


	//----- nvinfo : EIATTR_PARAM_CBANK
	.align		4
        /*00d0*/ 	.byte	0x04, 0x0a
        /*00d2*/ 	.short	(.L_35 - .L_34)
	.align		4
.L_34:
        /*00d4*/ 	.word	index@(.nv.constant0._Z26panel_trsm_u12_warp_kernelILi32EEvPK6__halfPS0_iiii)
        /*00d8*/ 	.short	0x0380
        /*00da*/ 	.short	0x0020


	//----- nvinfo : EIATTR_SW_WAR
	.align		4
.L_35:
        /*00dc*/ 	.byte	0x04, 0x36
        /*00de*/ 	.short	(.L_37 - .L_36)
.L_36:
        /*00e0*/ 	.word	0x00000008
.L_37:


//--------------------- .nv.info._Z34panel_getf2_microblock_coop_kernelP6__halfiiiiiiS0_PiiS1_ --------------------------
	.section	.nv.info._Z34panel_getf2_microblock_coop_kernelP6__halfiiiiiiS0_PiiS1_,"",@"SHT_CUDA_INFO"
	.sectionflags	@""
	.align	4


	//----- nvinfo : EIATTR_CUDA_API_VERSION
	.align		4
        /*0000*/ 	.byte	0x04, 0x37
        /*0002*/ 	.short	(.L_39 - .L_38)
.L_38:
        /*0004*/ 	.word	0x00000082


	//----- nvinfo : EIATTR_KPARAM_INFO
	.align		4
.L_39:
        /*0008*/ 	.byte	0x04, 0x17
        /*000a*/ 	.short	(.L_41 - .L_40)
.L_40:
        /*000c*/ 	.word	0x00000000
        /*0010*/ 	.short	0x000a
        /*0012*/ 	.short	0x0038
        /*0014*/ 	.byte	0x00, 0xf5, 0x21, 0x00


	//----- nvinfo : EIATTR_KPARAM_INFO
	.align		4
.L_41:
        /*0018*/ 	.byte	0x04, 0x17
        /*001a*/ 	.short	(.L_43 - .L_42)
.L_42:
        /*001c*/ 	.word	0x00000000
        /*0020*/ 	.short	0x0009
        /*0022*/ 	.short	0x0030
        /*0024*/ 	.byte	0x00, 0xf0, 0x11, 0x00


	//----- nvinfo : EIATTR_KPARAM_INFO
	.align		4
.L_43:
        /*0028*/ 	.byte	0x04, 0x17
        /*002a*/ 	.short	(.L_45 - .L_44)
.L_44:
        /*002c*/ 	.word	0x00000000
        /*0030*/ 	.short	0x0008
        /*0032*/ 	.short	0x0028
        /*0034*/ 	.byte	0x00, 0xf5, 0x21, 0x00


	//----- nvinfo : EIATTR_KPARAM_INFO
	.align		4
.L_45:
        /*0038*/ 	.byte	0x04, 0x17
        /*003a*/ 	.short	(.L_47 - .L_46)
.L_46:
        /*003c*/ 	.word	0x00000000
        /*0040*/ 	.short	0x0007
        /*0042*/ 	.short	0x0020
        /*0044*/ 	.byte	0x00, 0xf5, 0x21, 0x00


	//----- nvinfo : EIATTR_KPARAM_INFO
	.align		4
.L_47:
        /*0048*/ 	.byte	0x04, 0x17
        /*004a*/ 	.short	(.L_49 - .L_48)
.L_48:
        /*004c*/ 	.word	0x00000000
        /*0050*/ 	.short	0x0006
        /*0052*/ 	.short	0x001c
        /*0054*/ 	.byte	0x00, 0xf0, 0x11, 0x00


	//----- nvinfo : EIATTR_KPARAM_INFO
	.align		4
.L_49:
        /*0058*/ 	.byte	0x04, 0x17
        /*005a*/ 	.short	(.L_51 - .L_50)
.L_50:
        /*005c*/ 	.word	0x00000000
        /*0060*/ 	.short	0x0005
        /*0062*/ 	.short	0x0018
        /*0064*/ 	.byte	0x00, 0xf0, 0x11, 0x00


	//----- nvinfo : EIATTR_KPARAM_INFO
	.align		4
.L_51:
        /*0068*/ 	.byte	0x04, 0x17
        /*006a*/ 	.short	(.L_53 - .L_52)
.L_52:
        /*006c*/ 	.word	0x00000000
        /*0070*/ 	.short	0x0004
        /*0072*/ 	.short	0x0014
        /*0074*/ 	.byte	0x00, 0xf0, 0x11, 0x00


	//----- nvinfo : EIATTR_KPARAM_INFO
	.align		4
.L_53:
        /*0078*/ 	.byte	0x04, 0x17
        /*007a*/ 	.short	(.L_55 - .L_54)
.L_54:
        /*007c*/ 	.word	0x00000000
        /*0080*/ 	.short	0x0003
        /*0082*/ 	.short	0x0010
        /*0084*/ 	.byte	0x00, 0xf0, 0x11, 0x00


	//----- nvinfo : EIATTR_KPARAM_INFO
	.align		4
.L_55:
        /*0088*/ 	.byte	0x04, 0x17
        /*008a*/ 	.short	(.L_57 - .L_56)
.L_56:
        /*008c*/ 	.word	0x00000000
        /*0090*/ 	.short	0x0002
        /*0092*/ 	.short	0x000c
        /*0094*/ 	.byte	0x00, 0xf0, 0x11, 0x00


	//----- nvinfo : EIATTR_KPARAM_INFO
	.align		4
.L_57:
        /*0098*/ 	.byte	0x04, 0x17
        /*009a*/ 	.short	(.L_59 - .L_58)
.L_58:
        /*009c*/ 	.word	0x00000000
        /*00a0*/ 	.short	0x0001
        /*00a2*/ 	.short	0x0008
        /*00a4*/ 	.byte	0x00, 0xf0, 0x11, 0x00


	//----- nvinfo : EIATTR_KPARAM_INFO
	.align		4
.L_59:
        /*00a8*/ 	.byte	0x04, 0x17
        /*00aa*/ 	.short	(.L_61 - .L_60)
.L_60:
        /*00ac*/ 	.word	0x00000000
        /*00b0*/ 	.short	0x0000
        /*00b2*/ 	.short	0x0000
        /*00b4*/ 	.byte	0x00, 0xf5, 0x21, 0x00


	//----- nvinfo : EIATTR_SPARSE_MMA_MASK
	.align		4
.L_61:
        /*00b8*/ 	.byte	0x03, 0x50
        /*00ba*/ 	.short	0x0000


	//----- nvinfo : EIATTR_MAXREG_COUNT
	.align		4
        /*00bc*/ 	.byte	0x03, 0x1b
        /*00be*/ 	.short	0x00ff


	//----- nvinfo : EIATTR_NUM_BARRIERS
	.align		4
        /*00c0*/ 	.byte	0x02, 0x4c
        /*00c2*/ 	.byte	0x01
	.zero		1


	//----- nvinfo : EIATTR_MERCURY_ISA_VERSION
	.align		4
        /*00c4*/ 	.byte	0x03, 0x5f
        /*00c6*/ 	.short	0x0101


	//----- nvinfo : EIATTR_INT_WARP_WIDE_INSTR_OFFSETS
	.align		4
        /*00c8*/ 	.byte	0x04, 0x31
        /*00ca*/ 	.short	(.L_63 - .L_62)


	//   ....[0]....
.L_62:
        /*00cc*/ 	.word	0x00000ce0


	//   ....[1]....
        /*00d0*/ 	.word	0x00000da0


	//   ....[2]....
        /*00d4*/ 	.word	0x00001e70


	//   ....[3]....
        /*00d8*/ 	.word	0x00001f50


	//   ....[4]....
        /*00dc*/ 	.word	0x00002700


	//   ....[5]....
        /*00e0*/ 	.word	0x000027e0


	//   ....[6]....
        /*00e4*/ 	.word	0x000029d0


	//   ....[7]....
        /*00e8*/ 	.word	0x00002a90


	//   ....[8]....
        /*00ec*/ 	.word	0x00003880


	//   ....[9]....
        /*00f0*/ 	.word	0x00003960


	//----- nvinfo : EIATTR_COOP_GROUP_MASK_REGIDS
	.align		4
.L_63:
        /*00f4*/ 	.byte	0x04, 0x29
        /*00f6*/ 	.short	(.L_65 - .L_64)


	//   ....[0]....
.L_64:
        /*00f8*/ 	.word	0xffffffff


	//   ....[1]....
        /*00fc*/ 	.word	0xffffffff


	//   ....[2]....
        /*0100*/ 	.word	0xffffffff


	//   ....[3]....
        /*0104*/ 	.word	0xffffffff


	//   ....[4]....
        /*0108*/ 	.word	0xffffffff


	//   ....[5]....
        /*010c*/ 	.word	0xffffffff


	//   ....[6]....
        /*0110*/ 	.word	0xffffffff


	//   ....[7]....
        /*0114*/ 	.word	0xffffffff


	//   ....[8]....
        /*0118*/ 	.word	0xffffffff


	//   ....[9]....
        /*011c*/ 	.word	0xffffffff


	//   ....[10]....
        /*0120*/ 	.word	0xffffffff


	//   ....[11]....
        /*0124*/ 	.word	0xffffffff


	//   ....[12]....
        /*0128*/ 	.word	0xffffffff


	//   ....[13]....
        /*012c*/ 	.word	0xffffffff


	//   ....[14]....
        /*0130*/ 	.word	0xffffffff


	//   ....[15]....
        /*0134*/ 	.word	0xffffffff


	//   ....[16]....
        /*0138*/ 	.word	0xffffffff


	//   ....[17]....
        /*013c*/ 	.word	0xffffffff


	//   ....[18]....
        /*0140*/ 	.word	0xffffffff


	//   ....[19]....
        /*0144*/ 	.word	0xffffffff


	//   ....[20]....
        /*0148*/ 	.word	0xffffffff


	//   ....[21]....
        /*014c*/ 	.word	0xffffffff


	//   ....[22]....
        /*0150*/ 	.word	0xffffffff


	//   ....[23]....
        /*0154*/ 	.word	0xffffffff


	//   ....[24]....
        /*0158*/ 	.word	0xffffffff


	//   ....[25]....
        /*015c*/ 	.word	0xffffffff


	//   ....[26]....
        /*0160*/ 	.word	0xffffffff


	//   ....[27]....
        /*0164*/ 	.word	0xffffffff


	//   ....[28]....
        /*0168*/ 	.word	0xffffffff


	//   ....[29]....
        /*016c*/ 	.word	0xffffffff


	//   ....[30]....
        /*0170*/ 	.word	0xffffffff


	//   ....[31]....
        /*0174*/ 	.word	0xffffffff


	//   ....[32]....
        /*0178*/ 	.word	0xffffffff


	//   ....[33]....
        /*017c*/ 	.word	0xffffffff


	//   ....[34]....
        /*0180*/ 	.word	0xffffffff


	//   ....[35]....
        /*0184*/ 	.word	0xffffffff


	//   ....[36]....
        /*0188*/ 	.word	0xffffffff


	//   ....[37]....
        /*018c*/ 	.word	0xffffffff


	//   ....[38]....
        /*0190*/ 	.word	0xffffffff


	//   ....[39]....
        /*0194*/ 	.word	0xffffffff


	//   ....[40]....
        /*0198*/ 	.word	0x05000019


	//   ....[41]....
        /*019c*/ 	.word	0x05000019


	//   ....[42]....
        /*01a0*/ 	.word	0x05000019


	//   ....[43]....
        /*01a4*/ 	.word	0x05000019


	//   ....[44]....
        /*01a8*/ 	.word	0x05000019


	//   ....[45]....
        /*01ac*/ 	.word	0x05000019


	//   ....[46]....
        /*01b0*/ 	.word	0x05000019


	//   ....[47]....
        /*01b4*/ 	.word	0x05000019


	//   ....[48]....
        /*01b8*/ 	.word	0x05000019


	//   ....[49]....
        /*01bc*/ 	.word	0x05000019


	//   ....[50]....
        /*01c0*/ 	.word	0x05000019


	//   ....[51]....
        /*01c4*/ 	.word	0x05000019


	//   ....[52]....
        /*01c8*/ 	.word	0x05000019


	//   ....[53]....
        /*01cc*/ 	.word	0x05000019


	//   ....[54]....
        /*01d0*/ 	.word	0x05000019


	//   ....[55]....
        /*01d4*/ 	.word	0x05000019


	//   ....[56]....
        /*01d8*/ 	.word	0x05000019


	//   ....[57]....
        /*01dc*/ 	.word	0x05000019


	//   ....[58]....
        /*01e0*/ 	.word	0x05000019


	//   ....[59]....
        /*01e4*/ 	.word	0x05000019


	//   ....[60]....
        /*01e8*/ 	.word	0x05000019


	//   ....[61]....
        /*01ec*/ 	.word	0x05000019


	//   ....[62]....
        /*01f0*/ 	.word	0x05000019


	//   ....[63]....
        /*01f4*/ 	.word	0x05000019


	//   ....[64]....
        /*01f8*/ 	.word	0x05000019


	//   ....[65]....
        /*01fc*/ 	.word	0x05000019


	//   ....[66]....
        /*0200*/ 	.word	0x05000019


	//   ....[67]....
        /*0204*/ 	.word	0x05000019


	//   ....[68]....
        /*0208*/ 	.word	0x05000019


	//   ....[69]....
        /*020c*/ 	.word	0x05000019


	//   ....[70]....
        /*0210*/ 	.word	0x05000019


	//   ....[71]....
        /*0214*/ 	.word	0x05000019


	//   ....[72]....
        /*0218*/ 	.word	0x05000019


	//   ....[73]....
        /*021c*/ 	.word	0x05000019


	//   ....[74]....
        /*0220*/ 	.word	0x05000019


	//   ....[75]....
        /*0224*/ 	.word	0x05000019


	//   ....[76]....
        /*0228*/ 	.word	0x05000019


	//   ....[77]....
        /*022c*/ 	.word	0x05000019


	//   ....[78]....
        /*0230*/ 	.word	0x05000019


	//----- nvinfo : EIATTR_COOP_GROUP_INSTR_OFFSETS
	.align		4
.L_65:
        /*0234*/ 	.byte	0x04, 0x28
        /*0236*/ 	.short	(.L_67 - .L_66)


	//   ....[0]....
.L_66:
        /*0238*/ 	.word	0x00000590


	//   ....[1]....
        /*023c*/ 	.word	0x000005a0


	//   ....[2]....
        /*0240*/ 	.word	0x000005f0


	//   ....[3]....
        /*0244*/ 	.word	0x00000600


	//   ....[4]....
        /*0248*/ 	.word	0x00000650


	//   ....[5]....
        /*024c*/ 	.word	0x00000660


	//   ....[6]....
        /*0250*/ 	.word	0x000006b0


	//   ....[7]....
        /*0254*/ 	.word	0x000006c0


	//   ....[8]....
        /*0258*/ 	.word	0x00000710


	//   ....[9]....
        /*025c*/ 	.word	0x00000720


	//   ....[10]....
        /*0260*/ 	.word	0x00000990


	//   ....[11]....
        /*0264*/ 	.word	0x000009c0


	//   ....[12]....
        /*0268*/ 	.word	0x000009e0


	//   ....[13]....
        /*026c*/ 	.word	0x00000a00


	//   ....[14]....
        /*0270*/ 	.word	0x00000a40


	//   ....[15]....
        /*0274*/ 	.word	0x00000a60


	//   ....[16]....
        /*0278*/ 	.word	0x00000ab0


	//   ....[17]....
        /*027c*/ 	.word	0x00000ac0


	//   ....[18]....
        /*0280*/ 	.word	0x00000b20


	//   ....[19]....
        /*0284*/ 	.word	0x00000b30


	//   ....[20]....
        /*0288*/ 	.word	0x00000ca0


	//   ....[21]....
        /*028c*/ 	.word	0x00000e50


	//   ....[22]....
        /*0290*/ 	.word	0x00001ba0


	//   ....[23]....
        /*0294*/ 	.word	0x00001bd0


	//   ....[24]....
        /*0298*/ 	.word	0x00001bf0


	//   ....[25]....
        /*029c*/ 	.word	0x00001c30


	//   ....[26]....
        /*02a0*/ 	.word	0x00001c50


	//   ....[27]....
        /*02a4*/ 	.word	0x00001c70


	//   ....[28]....
        /*02a8*/ 	.word	0x00001cb0


	//   ....[29]....
        /*02ac*/ 	.word	0x00001cd0


	//   ....[30]....
        /*02b0*/ 	.word	0x00001d20


	//   ....[31]....
        /*02b4*/ 	.word	0x00001d30


	//   ....[32]....
        /*02b8*/ 	.word	0x00001e30


	//   ....[33]....
        /*02bc*/ 	.word	0x00002000


	//   ....[34]....
        /*02c0*/ 	.word	0x000026c0


	//   ....[35]....
        /*02c4*/ 	.word	0x00002890


	//   ....[36]....
        /*02c8*/ 	.word	0x00002990


	//   ....[37]....
        /*02cc*/ 	.word	0x00002b40


	//   ....[38]....
        /*02d0*/ 	.word	0x00003830


	//   ....[39]....
        /*02d4*/ 	.word	0x00003a10


	//   ....[40]....
        /*02d8*/ 	.word	0x00003b00


	//   ....[41]....
        /*02dc*/ 	.word	0x00003ba0


	//   ....[42]....
        /*02e0*/ 	.word	0x00003c00


	//   ....[43]....
        /*02e4*/ 	.word	0x00003c70


	//   ....[44]....
        /*02e8*/ 	.word	0x00003cd0


	//   ....[45]....
        /*02ec*/ 	.word	0x00003d30


	//   ....[46]....
        /*02f0*/ 	.word	0x00003db0


	//   ....[47]....
        /*02f4*/ 	.word	0x00003e10


	//   ....[48]....
        /*02f8*/ 	.word	0x00003e90


	//   ....[49]....
        /*02fc*/ 	.word	0x00003ef0


	//   ....[50]....
        /*0300*/ 	.word	0x00003f60


	//   ....[51]....
        /*0304*/ 	.word	0x00003fc0


	//   ....[52]....
        /*0308*/ 	.word	0x00004020


	//   ....[53]....
        /*030c*/ 	.word	0x00004090


	//   ....[54]....
        /*0310*/ 	.word	0x000040f0


	//   ....[55]....
        /*0314*/ 	.word	0x00004150


	//   ....[56]....
        /*0318*/ 	.word	0x000041d0


	//   ....[57]....
        /*031c*/ 	.word	0x00004230


	//   ....[58]....
        /*0320*/ 	.word	0x000042c0


	//   ....[59]....
        /*0324*/ 	.word	0x00004330


	//   ....[60]....
        /*0328*/ 	.word	0x00004400


	//   ....[61]....
        /*032c*/ 	.word	0x000044c0


	//   ....[62]....
        /*0330*/ 	.word	0x00004560


	//   ....[63]....
        /*0334*/ 	.word	0x00004600


	//   ....[64]....
        /*0338*/ 	.word	0x00004670


	//   ....[65]....
        /*033c*/ 	.word	0x000046d0


	//   ....[66]....
        /*0340*/ 	.word	0x00004750


	//   ....[67]....
        /*0344*/ 	.word	0x000047b0


	//   ....[68]....
        /*0348*/ 	.word	0x00004830


	//   ....[69]....
        /*034c*/ 	.word	0x00004890


	//   ....[70]....
        /*0350*/ 	.word	0x00004930


	//   ....[71]....
        /*0354*/ 	.word	0x00004980


	//   ....[72]....
        /*0358*/ 	.word	0x00004a30


	//   ....[73]....
        /*035c*/ 	.word	0x00004af0


	//   ....[74]....
        /*0360*/ 	.word	0x00004bb0


	//   ....[75]....
        /*0364*/ 	.word	0x00004c70


	//   ....[76]....
        /*0368*/ 	.word	0x00004d30


	//   ....[77]....
        /*036c*/ 	.word	0x00004df0


	//   ....[78]....
        /*0370*/ 	.word	0x00004eb0


	//----- nvinfo : EIATTR_VRC_CTA_INIT_COUNT
	.align		4
.L_67:
        /*0374*/ 	.byte	0x02, 0x4a
	.zero		1
	.zero		1


	//----- nvinfo : EIATTR_EXIT_INSTR_OFFSETS
	.align		4
        /*0378*/ 	.byte	0x04, 0x1c
        /*037a*/ 	.short	(.L_69 - .L_68)


	//   ....[0]....
.L_68:
        /*037c*/ 	.word	0x00000030


	//   ....[1]....
        /*0380*/ 	.word	0x00000320


	//   ....[2]....
        /*0384*/ 	.word	0x00003a70


	//----- nvinfo : EIATTR_CRS_STACK_SIZE
	.align		4
.L_69:
        /*0388*/ 	.byte	0x04, 0x1e
        /*038a*/ 	.short	(.L_71 - .L_70)
.L_70:
        /*038c*/ 	.word	0x00000000


	//----- nvinfo : EIATTR_CBANK_PARAM_SIZE
	.align		4
.L_71:
        /*0390*/ 	.byte	0x03, 0x19
        /*0392*/ 	.short	0x0040


	//----- nvinfo : EIATTR_PARAM_CBANK
	.align		4
        /*0394*/ 	.byte	0x04, 0x0a
        /*0396*/ 	.short	(.L_73 - .L_72)
	.align		4
.L_72:
        /*0398*/ 	.word	index@(.nv.constant0._Z34panel_getf2_microblock_coop_kernelP6__halfiiiiiiS0_PiiS1_)
        /*039c*/ 	.short	0x0380
        /*039e*/ 	.short	0x0040


	//----- nvinfo : EIATTR_SW_WAR
	.align		4
.L_73:
        /*03a0*/ 	.byte	0x04, 0x36
        /*03a2*/ 	.short	(.L_75 - .L_74)
.L_74:
        /*03a4*/ 	.word	0x00000008
.L_75:


//--------------------- .nv.callgraph             --------------------------
	.section	.nv.callgraph,"",@"SHT_CUDA_CALLGRAPH"
	.align	4
	.sectionentsize	8
	.align		4
        /*0000*/ 	.word	0x00000000
	.align		4
        /*0004*/ 	.word	0xffffffff
	.align		4
        /*0008*/ 	.word	0x00000000
	.align		4
        /*000c*/ 	.word	0xfffffffe
	.align		4
        /*0010*/ 	.word	0x00000000
	.align		4
        /*0014*/ 	.word	0xfffffffd
	.align		4
        /*0018*/ 	.word	0x00000000
	.align		4
        /*001c*/ 	.word	0xfffffffc


//--------------------- .text._Z26panel_trsm_u12_warp_kernelILi32EEvPK6__halfPS0_iiii --------------------------
	.section	.text._Z26panel_trsm_u12_warp_kernelILi32EEvPK6__halfPS0_iiii,"ax",@progbits
	.align	128
        .global         _Z26panel_trsm_u12_warp_kernelILi32EEvPK6__halfPS0_iiii
        .type           _Z26panel_trsm_u12_warp_kernelILi32EEvPK6__halfPS0_iiii,@function
        .size           _Z26panel_trsm_u12_warp_kernelILi32EEvPK6__halfPS0_iiii,(.L_x_143 - _Z26panel_trsm_u12_warp_kernelILi32EEvPK6__halfPS0_iiii)
        .other          _Z26panel_trsm_u12_warp_kernelILi32EEvPK6__halfPS0_iiii,@"STO_CUDA_ENTRY STV_DEFAULT"
_Z26panel_trsm_u12_warp_kernelILi32EEvPK6__halfPS0_iiii:
.text._Z26panel_trsm_u12_warp_kernelILi32EEvPK6__halfPS0_iiii:
[----:B------:R-:W-:Y:S01]  /*0000*/  LDC R1, c[0x0][0x37c] ;  /* 0x0000df00ff017b82 */ /* 0x000fe20000000800 */
[----:B------:R-:W0:Y:S01]  /*0010*/  S2R R0, SR_TID.X ;  /* 0x0000000000007919 */ /* 0x000e220000002100 */
[----:B------:R-:W1:Y:S01]  /*0020*/  LDCU UR4, c[0x0][0x398] ;  /* 0x00007300ff0477ac */ /* 0x000e620008000800 */
[----:B------:R-:W-:Y:S01]  /*0030*/  BSSY.RECONVERGENT B0, `(.L_x_0) ;  /* 0x0000037000007945 */ /* 0x000fe20003800200 */
[----:B------:R-:W2:Y:S01]  /*0040*/  LDCU.64 UR6, c[0x0][0x358] ;  /* 0x00006b00ff0677ac */ /* 0x000ea20008000a00 */
[----:B------:R-:W3:Y:S01]  /*0050*/  LDCU UR12, c[0x0][0x398] ;  /* 0x00007300ff0c77ac */ /* 0x000ee20008000800 */
[----:B------:R-:W4:Y:S01]  /*0060*/  LDCU.64 UR8, c[0x0][0x390] ;  /* 0x00007200ff0877ac */ /* 0x000f220008000a00 */
[----:B------:R-:W0:Y:S01]  /*0070*/  LDCU.64 UR10, c[0x0][0x380] ;  /* 0x00007000ff0a77ac */ /* 0x000e220008000a00 */
[----:B-1----:R-:W-:-:S05]  /*0080*/  MOV R2, UR4 ;  /* 0x0000000400027c02 */ /* 0x002fca0008000f00 */
[----:B------:R-:W-:-:S05]  /*0090*/  IMAD R3, R2, R2, RZ ;  /* 0x0000000202037224 */ /* 0x000fca00078e02ff */
[----:B0-----:R-:W-:-:S13]  /*00a0*/  ISETP.GE.U32.AND P0, PT, R0, R3, PT ;  /* 0x000000030000720c */ /* 0x001fda0003f06070 */
[----:B--234-:R-:W-:Y:S05]  /*00b0*/  @P0 BRA `(.L_x_1) ;  /* 0x0000000000b80947 */ /* 0x01cfea0003800000 */
[----:B------:R-:W-:Y:S01]  /*00c0*/  IABS R4, R2 ;  /* 0x0000000200047213 */ /* 0x000fe20000000000 */
[----:B------:R-:W0:Y:S01]  /*00d0*/  S2R R11, SR_CgaCtaId ;  /* 0x00000000000b7919 */ /* 0x000e220000008800 */
[----:B------:R-:W1:Y:S01]  /*00e0*/  LDC R5, c[0x0][0x360] ;  /* 0x0000d800ff057b82 */ /* 0x000e620000000800 */
[----:B------:R-:W-:Y:S01]  /*00f0*/  HFMA2 R8, -RZ, RZ, 0, 0 ;  /* 0x00000000ff087431 */ /* 0x000fe200000001ff */
[----:B------:R-:W2:Y:S01]  /*0100*/  I2F.RP R7, R4 ;  /* 0x0000000400077306 */ /* 0x000ea20000209400 */
[----:B------:R-:W-:Y:S02]  /*0110*/  MOV R6, 0x400 ;  /* 0x0000040000067802 */ /* 0x000fe40000000f00 */
[----:B------:R-:W-:-:S05]  /*0120*/  ISETP.NE.AND P0, PT, R2, RZ, PT ;  /* 0x000000ff0200720c */ /* 0x000fca0003f05270 */
[----:B--2---:R-:W2:Y:S01]  /*0130*/  MUFU.RCP R7, R7 ;  /* 0x0000000700077308 */ /* 0x004ea20000001000 */
[----:B0-----:R-:W-:Y:S02]  /*0140*/  LEA R6, R11, R6, 0x18 ;  /* 0x000000060b067211 */ /* 0x001fe400078ec0ff */
[----:B--2---:R-:W-:-:S06]  /*0150*/  IADD3 R9, PT, PT, R7, 0xffffffe, RZ ;  /* 0x0ffffffe07097810 */ /* 0x004fcc0007ffe0ff */
[----:B------:R-:W0:Y:S02]  /*0160*/  F2I.FTZ.U32.TRUNC.NTZ R9, R9 ;  /* 0x0000000900097305 */ /* 0x000e24000021f000 */
[----:B0-----:R-:W-:-:S05]  /*0170*/  IADD3 R13, PT, PT, RZ, -R9, RZ ;  /* 0x80000009ff0d7210 */ /* 0x001fca0007ffe0ff */
[----:B------:R-:W-:-:S04]  /*0180*/  IMAD R13, R13, R4, RZ ;  /* 0x000000040d0d7224 */ /* 0x000fc800078e02ff */
[----:B------:R-:W-:Y:S01]  /*0190*/  IMAD.HI.U32 R7, R9, R13, R8 ;  /* 0x0000000d09077227 */ /* 0x000fe200078e0008 */
[----:B------:R-:W-:Y:S02]  /*01a0*/  LOP3.LUT R8, RZ, R2, RZ, 0x33, !PT ;  /* 0x00000002ff087212 */ /* 0x000fe400078e33ff */
[----:B-1----:R-:W-:-:S07]  /*01b0*/  MOV R9, R0 ;  /* 0x0000000000097202 */ /* 0x002fce0000000f00 */
.L_x_2:
[----:B0-----:R-:W-:Y:S02]  /*01c0*/  IABS R12, R9 ;  /* 0x00000009000c7213 */ /* 0x001fe40000000000 */
[----:B------:R-:W-:-:S03]  /*01d0*/  MOV R2, UR12 ;  /* 0x0000000c00027c02 */ /* 0x000fc60008000f00 */
[----:B------:R-:W-:Y:S01]  /*01e0*/  IMAD.HI.U32 R10, R7, R12, RZ ;  /* 0x0000000c070a7227 */ /* 0x000fe200078e00ff */
[----:B------:R-:W-:-:S04]  /*01f0*/  IABS R14, R2 ;  /* 0x00000002000e7213 */ /* 0x000fc80000000000 */
[----:B------:R-:W-:-:S05]  /*0200*/  IADD3 R11, PT, PT, -R10, RZ, RZ ;  /* 0x000000ff0a0b7210 */ /* 0x000fca0007ffe1ff */
[----:B------:R-:W-:-:S05]  /*0210*/  IMAD R11, R14, R11, R12 ;  /* 0x0000000b0e0b7224 */ /* 0x000fca00078e020c */
[----:B------:R-:W-:-:S13]  /*0220*/  ISETP.GT.U32.AND P2, PT, R4, R11, PT ;  /* 0x0000000b0400720c */ /* 0x000fda0003f44070 */
[----:B------:R-:W-:Y:S02]  /*0230*/  @!P2 IADD3 R11, PT, PT, R11, -R14, RZ ;  /* 0x8000000e0b0ba210 */ /* 0x000fe40007ffe0ff */
[----:B------:R-:W-:Y:S02]  /*0240*/  @!P2 IADD3 R10, PT, PT, R10, 0x1, RZ ;  /* 0x000000010a0aa810 */ /* 0x000fe40007ffe0ff */
[----:B------:R-:W-:Y:S02]  /*0250*/  ISETP.GE.U32.AND P1, PT, R11, R4, PT ;  /* 0x000000040b00720c */ /* 0x000fe40003f26070 */
[----:B------:R-:W-:-:S04]  /*0260*/  LOP3.LUT R11, R9, R2, RZ, 0x3c, !PT ;  /* 0x00000002090b7212 */ /* 0x000fc800078e3cff */
[----:B------:R-:W-:-:S07]  /*0270*/  ISETP.GE.AND P3, PT, R11, RZ, PT ;  /* 0x000000ff0b00720c */ /* 0x000fce0003f66270 */
[----:B------:R-:W-:-:S06]  /*0280*/  @P1 IADD3 R10, PT, PT, R10, 0x1, RZ ;  /* 0x000000010a0a1810 */ /* 0x000fcc0007ffe0ff */
[----:B------:R-:W-:-:S04]  /*0290*/  @!P3 IADD3 R10, PT, PT, -R10, RZ, RZ ;  /* 0x000000ff0a0ab210 */ /* 0x000fc80007ffe1ff */
[----:B------:R-:W-:-:S04]  /*02a0*/  SEL R14, R8, R10, !P0 ;  /* 0x0000000a080e7207 */ /* 0x000fc80004000000 */
[C---:B------:R-:W-:Y:S02]  /*02b0*/  IADD3 R15, PT, PT, -R14.reuse, RZ, RZ ;  /* 0x000000ff0e0f7210 */ /* 0x040fe40007ffe1ff */
[----:B------:R-:W-:-:S03]  /*02c0*/  IADD3 R13, PT, PT, R14, UR9, RZ ;  /* 0x000000090e0d7c10 */ /* 0x000fc6000fffe0ff */
[----:B------:R-:W-:-:S05]  /*02d0*/  IMAD R15, R2, R15, R9 ;  /* 0x0000000f020f7224 */ /* 0x000fca00078e0209 */
[----:B------:R-:W-:-:S04]  /*02e0*/  IADD3 R10, PT, PT, R15, UR9, RZ ;  /* 0x000000090f0a7c10 */ /* 0x000fc8000fffe0ff */
[----:B------:R-:W-:-:S03]  /*02f0*/  SHF.R.S32.HI R11, RZ, 0x1f, R10 ;  /* 0x0000001fff0b7819 */ /* 0x000fc6000001140a */
[----:B------:R-:W-:-:S03]  /*0300*/  IMAD.WIDE R10, R13, UR8, R10 ;  /* 0x000000080d0a7c25 */ /* 0x000fc6000f8e020a */
[----:B------:R-:W-:-:S04]  /*0310*/  LEA R12, P1, R10, UR10, 0x1 ;  /* 0x0000000a0a0c7c11 */ /* 0x000fc8000f8208ff */
[----:B------:R-:W-:-:S05]  /*0320*/  LEA.HI.X R13, R10, UR11, R11, 0x1, P1 ;  /* 0x0000000b0a0d7c11 */ /* 0x000fca00088f0c0b */
[----:B------:R-:W2:Y:S01]  /*0330*/  LDG.E.U16.CONSTANT R12, desc[UR6][R12.64] ;  /* 0x000000060c0c7981 */ /* 0x000ea2000c1e9500 */
[----:B------:R-:W-:Y:S02]  /*0340*/  LEA R15, R14, R15, 0x5 ;  /* 0x0000000f0e0f7211 */ /* 0x000fe400078e28ff */
[----:B------:R-:W-:Y:S02]  /*0350*/  IADD3 R9, PT, PT, R5, R9, RZ ;  /* 0x0000000905097210 */ /* 0x000fe40007ffe0ff */
[----:B------:R-:W-:Y:S02]  /*0360*/  LEA R15, R15, R6, 0x1 ;  /* 0x000000060f0f7211 */ /* 0x000fe400078e08ff */
[----:B------:R-:W-:-:S03]  /*0370*/  ISETP.GE.AND P1, PT, R9, R3, PT ;  /* 0x000000030900720c */ /* 0x000fc60003f26270 */
[----:B--2---:R0:W-:Y:S10]  /*0380*/  STS.U16 [R15], R12 ;  /* 0x0000000c0f007388 */ /* 0x0041f40000000400 */
[----:B------:R-:W-:Y:S05]  /*0390*/  @!P1 BRA `(.L_x_2) ;  /* 0xfffffffc00889947 */ /* 0x000fea000383ffff */
.L_x_1:
[----:B------:R-:W-:Y:S05]  /*03a0*/  BSYNC.RECONVERGENT B0 ;  /* 0x0000000000007941 */ /* 0x000fea0003800200 */
.L_x_0:
[----:B------:R-:W1:Y:S01]  /*03b0*/  LDC R4, c[0x0][0x360] ;  /* 0x0000d800ff047b82 */ /* 0x000e620000000800 */
[----:B------:R-:W2:Y:S01]  /*03c0*/  LDCU UR5, c[0x0][0x39c] ;  /* 0x00007380ff0577ac */ /* 0x000ea20008000800 */
[----:B------:R-:W-:-:S06]  /*03d0*/  SHF.R.U32.HI R3, RZ, 0x5, R0 ;  /* 0x00000005ff037819 */ /* 0x000fcc0000011600 */
[----:B------:R-:W3:Y:S01]  /*03e0*/  S2UR UR4, SR_CTAID.X ;  /* 0x00000000000479c3 */ /* 0x000ee20000002500 */
[----:B-1----:R-:W-:-:S05]  /*03f0*/  SHF.R.U32.HI R4, RZ, 0x5, R4 ;  /* 0x00000005ff047819 */ /* 0x002fca0000011604 */
[----:B---3--:R-:W-:Y:S02]  /*0400*/  IMAD R3, R4, UR4, R3 ;  /* 0x0000000404037c24 */ /* 0x008fe4000f8e0203 */
[----:B------:R-:W-:Y:S03]  /*0410*/  BAR.SYNC.DEFER_BLOCKING 0x0 ;  /* 0x0000000000007b1d */ /* 0x000fe60000010000 */
[----:B--2---:R-:W-:-:S13]  /*0420*/  ISETP.GE.AND P0, PT, R3, UR5, PT ;  /* 0x0000000503007c0c */ /* 0x004fda000bf06270 */
[----:B------:R-:W-:Y:S05]  /*0430*/  @P0 EXIT ;  /* 0x000000000000094d */ /* 0x000fea0003800000 */
[----:B------:R-:W1:Y:S01]  /*0440*/  LDCU UR5, c[0x0][0x390] ;  /* 0x00007200ff0577ac */ /* 0x000e620008000800 */
[----:B------:R-:W-:Y:S01]  /*0450*/  ISETP.GE.AND P0, PT, R2, 0x1, PT ;  /* 0x000000010200780c */ /* 0x000fe20003f06270 */
[----:B------:R-:W2:Y:S01]  /*0460*/  LDCU.64 UR8, c[0x0][0x388] ;  /* 0x00007100ff0877ac */ /* 0x000ea20008000a00 */
[----:B-1----:R-:W-:Y:S02]  /*0470*/  USHF.R.S32.HI UR4, URZ, 0x1f, UR5 ;  /* 0x0000001fff047899 */ /* 0x002fe40008011405 */
[----:B------:R-:W-:-:S04]  /*0480*/  IMAD.WIDE.U32 R4, R3, UR5, RZ ;  /* 0x0000000503047c25 */ /* 0x000fc8000f8e00ff */
[----:B------:R-:W-:Y:S01]  /*0490*/  IMAD R3, R3, UR4, RZ ;  /* 0x0000000403037c24 */ /* 0x000fe2000f8e02ff */
[----:B--2---:R-:W-:-:S04]  /*04a0*/  LEA R2, P1, R4, UR8, 0x1 ;  /* 0x0000000804027c11 */ /* 0x004fc8000f8208ff */
[----:B------:R-:W-:-:S04]  /*04b0*/  IADD3 R3, PT, PT, R5, R3, RZ ;  /* 0x0000000305037210 */ /* 0x000fc80007ffe0ff */
[----:B------:R-:W-:Y:S01]  /*04c0*/  LEA.HI.X R3, R4, UR9, R3, 0x1, P1 ;  /* 0x0000000904037c11 */ /* 0x000fe200088f0c03 */
[----:B------:R-:W-:Y:S06]  /*04d0*/  @!P0 EXIT ;  /* 0x000000000000894d */ /* 0x000fec0003800000 */
[----:B------:R-:W1:Y:S01]  /*04e0*/  S2UR UR5, SR_CgaCtaId ;  /* 0x00000000000579c3 */ /* 0x000e620000008800 */
[----:B------:R-:W-:Y:S01]  /*04f0*/  UMOV UR4, 0x400 ;  /* 0x0000040000047882 */ /* 0x000fe20000000000 */
[----:B------:R-:W-:Y:S01]  /*0500*/  LOP3.LUT R0, R0, 0x1f, RZ, 0xc0, !PT ;  /* 0x0000001f00007812 */ /* 0x000fe200078ec0ff */
[----:B------:R-:W-:-:S03]  /*0510*/  HFMA2 R9, -RZ, RZ, 0, 0 ;  /* 0x00000000ff097431 */ /* 0x000fc600000001ff */
[----:B------:R-:W-:Y:S01]  /*0520*/  LOP3.LUT R8, RZ, R0, RZ, 0x33, !PT ;  /* 0x00000000ff087212 */ /* 0x000fe200078e33ff */
[----:B-1----:R-:W-:-:S06]  /*0530*/  ULEA UR4, UR5, UR4, 0x18 ;  /* 0x0000000405047291 */ /* 0x002fcc000f8ec0ff */
[----:B------:R-:W-:-:S04]  /*0540*/  LEA R10, R0, UR4, 0x6 ;  /* 0x00000004000a7c11 */ /* 0x000fc8000f8e30ff */
[----:B------:R-:W-:-:S07]  /*0550*/  IADD3 R10, PT, PT, R10, 0x4000, RZ ;  /* 0x000040000a0a7810 */ /* 0x000fce0007ffe0ff */
.L_x_12:
[----:B------:R-:W-:Y:S01]  /*0560*/  ISETP.NE.AND P0, PT, R0, RZ, PT ;  /* 0x000000ff0000720c */ /* 0x000fe20003f05270 */
[----:B------:R-:W-:-:S12]  /*0570*/  IMAD.WIDE.U32 R4, R9, 0x2, R2 ;  /* 0x0000000209047825 */ /* 0x000fd800078e0002 */
[----:B------:R-:W2:Y:S01]  /*0580*/  @!P0 LDG.E.U16 R6, desc[UR6][R4.64] ;  /* 0x0000000604068981 */ /* 0x000ea2000c1e1500 */
[----:B------:R-:W-:Y:S01]  /*0590*/  ISETP.GE.U32.AND P1, PT, R0, R9, PT ;  /* 0x000000090000720c */ /* 0x000fe20003f26070 */
[----:B------:R-:W-:Y:S01]  /*05a0*/  BSSY.RECONVERGENT B0, `(.L_x_3) ;  /* 0x00000d2000007945 */ /* 0x000fe20003800200 */
[----:B------:R-:W-:Y:S02]  /*05b0*/  MOV R11, RZ ;  /* 0x000000ff000b7202 */ /* 0x000fe40000000f00 */
[----:B------:R-:W-:Y:S01]  /*05c0*/  MOV R16, RZ ;  /* 0x000000ff00107202 */ /* 0x000fe20000000f00 */
[----:B--2---:R-:W-:-:S08]  /*05d0*/  @!P0 HADD2.F32 R11, -RZ, R6.H0_H0 ;  /* 0x20000006ff0b8230 */ /* 0x004fd00000004100 */
[----:B------:R-:W-:Y:S05]  /*05e0*/  @P1 BRA `(.L_x_4) ;  /* 0x0000000c00341947 */ /* 0x000fea0003800000 */
[----:B------:R-:W-:Y:S01]  /*05f0*/  IADD3 R6, PT, PT, R8, R9, RZ ;  /* 0x0000000908067210 */ /* 0x000fe20007ffe0ff */
[----:B------:R-:W-:Y:S01]  /*0600*/  BSSY.RECONVERGENT B1, `(.L_x_5) ;  /* 0x0000063000017945 */ /* 0x000fe20003800200 */
[----:B------:R-:W-:Y:S02]  /*0610*/  MOV R16, RZ ;  /* 0x000000ff00107202 */ /* 0x000fe40000000f00 */
[C---:B------:R-:W-:Y:S02]  /*0620*/  ISETP.GE.U32.AND P1, PT, R6.reuse, 0x1e0, PT ;  /* 0x000001e00600780c */ /* 0x040fe40003f26070 */
[----:B0-----:R-:W-:Y:S02]  /*0630*/  LEA.HI R12, R6, 0x1, RZ, 0x1b ;  /* 0x00000001060c7811 */ /* 0x001fe400078fd8ff */
[----:B------:R-:W-:Y:S02]  /*0640*/  MOV R13, R0 ;  /* 0x00000000000d7202 */ /* 0x000fe40000000f00 */
[----:B------:R-:W-:-:S04]  /*0650*/  LOP3.LUT R23, R12, 0xf, RZ, 0xc0, !PT ;  /* 0x0000000f0c177812 */ /* 0x000fc800078ec0ff */
[----:B------:R-:W-:-:S03]  /*0660*/  ISETP.NE.AND P2, PT, R23, RZ, PT ;  /* 0x000000ff1700720c */ /* 0x000fc60003f45270 */
[----:B------:R-:W-:Y:S10]  /*0670*/  @!P1 BRA `(.L_x_6) ;  /* 0x00000004006c9947 */ /* 0x000ff40003800000 */
[----:B------:R-:W-:Y:S01]  /*0680*/  LOP3.LUT R15, R12, 0xffffff0, RZ, 0xc0, !PT ;  /* 0x0ffffff00c0f7812 */ /* 0x000fe200078ec0ff */
[----:B------:R-:W-:Y:S01]  /*0690*/  HFMA2 R16, -RZ, RZ, 0, 0 ;  /* 0x00000000ff107431 */ /* 0x000fe200000001ff */
[----:B------:R-:W-:Y:S02]  /*06a0*/  LEA R14, R9, R10, 0x1 ;  /* 0x0000000a090e7211 */ /* 0x000fe400078e08ff */
[----:B------:R-:W-:Y:S02]  /*06b0*/  MOV R13, R0 ;  /* 0x00000000000d7202 */ /* 0x000fe40000000f00 */
[----:B------:R-:W-:-:S07]  /*06c0*/  IADD3 R15, PT, PT, -R15, RZ, RZ ;  /* 0x000000ff0f0f7210 */ /* 0x000fce0007ffe1ff */
.L_x_7:
[----:B------:R-:W-:Y:S01]  /*06d0*/  IMAD.WIDE.U32 R6, R13, 0x2, R2 ;  /* 0x000000020d067825 */ /* 0x000fe200078e0002 */
[----:B------:R-:W0:Y:S04]  /*06e0*/  LDS.U16 R25, [R14+-0x4000] ;  /* 0xffc000000e197984 */ /* 0x000e280000000400 */
[----:B------:R-:W2:Y:S04]  /*06f0*/  LDG.E.U16 R26, desc[UR6][R6.64] ;  /* 0x00000006061a7981 */ /* 0x000ea8000c1e1500 */
[----:B------:R-:W3:Y:S04]  /*0700*/  LDG.E.U16 R24, desc[UR6][R6.64+0x40] ;  /* 0x0000400606187981 */ /* 0x000ee8000c1e1500 */
[----:B------:R-:W4:Y:S04]  /*0710*/  LDG.E.U16 R19, desc[UR6][R6.64+0x80] ;  /* 0x0000800606137981 */ /* 0x000f28000c1e1500 */
[----:B------:R-:W5:Y:S04]  /*0720*/  LDG.E.U16 R21, desc[UR6][R6.64+0xc0] ;  /* 0x0000c00606157981 */ /* 0x000f68000c1e1500 */
[----:B------:R-:W5:Y:S04]  /*0730*/  LDG.E.U16 R20, desc[UR6][R6.64+0x100] ;  /* 0x0001000606147981 */ /* 0x000f68000c1e1500 */
[----:B------:R-:W5:Y:S04]  /*0740*/  LDG.E.U16 R18, desc[UR6][R6.64+0x140] ;  /* 0x0001400606127981 */ /* 0x000f68000c1e1500 */
[----:B------:R-:W5:Y:S04]  /*0750*/  LDG.E.U16 R17, desc[UR6][R6.64+0x180] ;  /* 0x0001800606117981 */ /* 0x000f68000c1e1500 */
[----:B------:R-:W1:Y:S04]  /*0760*/  LDS.U16 R22, [R14+-0x3800] ;  /* 0xffc800000e167984 */ /* 0x000e680000000400 */
[----:B------:R-:W-:Y:S01]  /*0770*/  LDS.U16 R28, [R14+0x800] ;  /* 0x000800000e1c7984 */ /* 0x000fe20000000400 */
[----:B0-----:R-:W-:-:S02]  /*0780*/  HADD2.F32 R25, -RZ, R25.H0_H0 ;  /* 0x20000019ff197230 */ /* 0x001fc40000004100 */
[----:B-1----:R-:W-:Y:S02]  /*0790*/  HADD2.F32 R27, -RZ, R22.H0_H0 ;  /* 0x20000016ff1b7230 */ /* 0x002fe40000004100 */
[----:B------:R-:W-:Y:S01]  /*07a0*/  LDS.U16 R22, [R14+-0x2800] ;  /* 0xffd800000e167984 */ /* 0x000fe20000000400 */
[----:B--2---:R-:W-:-:S05]  /*07b0*/  HADD2.F32 R26, -RZ, R26.H0_H0 ;  /* 0x2000001aff1a7230 */ /* 0x004fca0000004100 */
[----:B------:R-:W-:Y:S02]  /*07c0*/  FFMA R26, R25, R26, R16 ;  /* 0x0000001a191a7223 */ /* 0x000fe40000000010 */
[----:B------:R-:W0:Y:S04]  /*07d0*/  LDS.U16 R25, [R14+-0x3000] ;  /* 0xffd000000e197984 */ /* 0x000e280000000400 */
[----:B------:R-:W2:Y:S01]  /*07e0*/  LDG.E.U16 R16, desc[UR6][R6.64+0x1c0] ;  /* 0x0001c00606107981 */ /* 0x000ea2000c1e1500 */
[----:B---3--:R-:W-:Y:S02]  /*07f0*/  HADD2.F32 R24, -RZ, R24.H0_H0 ;  /* 0x20000018ff187230 */ /* 0x008fe40000004100 */
[----:B----4-:R-:W-:-:S03]  /*0800*/  HADD2.F32 R19, -RZ, R19.H0_H0 ;  /* 0x20000013ff137230 */ /* 0x010fc60000004100 */
[----:B------:R-:W-:Y:S02]  /*0810*/  FFMA R24, R27, R24, R26 ;  /* 0x000000181b187223 */ /* 0x000fe4000000001a */
[----:B------:R-:W1:Y:S01]  /*0820*/  LDS.U16 R26, [R14+-0x2000] ;  /* 0xffe000000e1a7984 */ /* 0x000e620000000400 */
[----:B-----5:R-:W-:Y:S02]  /*0830*/  HADD2.F32 R21, -RZ, R21.H0_H0 ;  /* 0x20000015ff157230 */ /* 0x020fe40000004100 */
[----:B------:R-:W-:Y:S01]  /*0840*/  HADD2.F32 R20, -RZ, R20.H0_H0 ;  /* 0x20000014ff147230 */ /* 0x000fe20000004100 */
[----:B------:R-:W-:Y:S01]  /*0850*/  LDS.U16 R27, [R14+-0x800] ;  /* 0xfff800000e1b7984 */ /* 0x000fe20000000400 */
[----:B0-----:R-:W-:-:S05]  /*0860*/  HADD2.F32 R25, -RZ, R25.H0_H0 ;  /* 0x20000019ff197230 */ /* 0x001fca0000004100 */
[----:B------:R-:W-:Y:S02]  /*0870*/  FFMA R24, R25, R19, R24 ;  /* 0x0000001319187223 */ /* 0x000fe40000000018 */
[----:B------:R-:W3:Y:S01]  /*0880*/  LDG.E.U16 R19, desc[UR6][R6.64+0x200] ;  /* 0x0002000606137981 */ /* 0x000ee2000c1e1500 */
[----:B------:R-:W-:Y:S02]  /*0890*/  HADD2.F32 R25, -RZ, R22.H0_H0 ;  /* 0x20000016ff197230 */ /* 0x000fe40000004100 */
[----:B-1----:R-:W-:-:S03]  /*08a0*/  HADD2.F32 R26, -RZ, R26.H0_H0 ;  /* 0x2000001aff1a7230 */ /* 0x002fc60000004100 */
[----:B------:R-:W-:Y:S02]  /*08b0*/  FFMA R25, R25, R21, R24 ;  /* 0x0000001519197223 */ /* 0x000fe40000000018 */
[----:B------:R-:W0:Y:S04]  /*08c0*/  LDS.U16 R21, [R14+-0x1800] ;  /* 0xffe800000e157984 */ /* 0x000e280000000400 */
[----:B------:R-:W4:Y:S01]  /*08d0*/  LDG.E.U16 R24, desc[UR6][R6.64+0x240] ;  /* 0x0002400606187981 */ /* 0x000f22000c1e1500 */
[----:B------:R-:W-:-:S03]  /*08e0*/  FFMA R25, R26, R20, R25 ;  /* 0x000000141a197223 */ /* 0x000fc60000000019 */
[----:B------:R-:W1:Y:S04]  /*08f0*/  LDS.U16 R26, [R14+-0x1000] ;  /* 0xfff000000e1a7984 */ /* 0x000e680000000400 */
[----:B------:R-:W5:Y:S01]  /*0900*/  LDG.E.U16 R20, desc[UR6][R6.64+0x280] ;  /* 0x0002800606147981 */ /* 0x000f62000c1e1500 */
[----:B------:R-:W-:Y:S02]  /*0910*/  HADD2.F32 R18, -RZ, R18.H0_H0 ;  /* 0x20000012ff127230 */ /* 0x000fe40000004100 */
[----:B------:R-:W-:Y:S02]  /*0920*/  HADD2.F32 R17, -RZ, R17.H0_H0 ;  /* 0x20000011ff117230 */ /* 0x000fe40000004100 */
[----:B0-----:R-:W-:Y:S02]  /*0930*/  HADD2.F32 R22, -RZ, R21.H0_H0 ;  /* 0x20000015ff167230 */ /* 0x001fe40000004100 */
[----:B------:R-:W5:Y:S03]  /*0940*/  LDG.E.U16 R21, desc[UR6][R6.64+0x340] ;  /* 0x0003400606157981 */ /* 0x000f66000c1e1500 */
[----:B------:R-:W-:-:S02]  /*0950*/  FFMA R25, R22, R18, R25 ;  /* 0x0000001216197223 */ /* 0x000fc40000000019 */
[----:B------:R-:W5:Y:S01]  /*0960*/  LDG.E.U16 R18, desc[UR6][R6.64+0x2c0] ;  /* 0x0002c00606127981 */ /* 0x000f62000c1e1500 */
[----:B-1----:R-:W-:-:S03]  /*0970*/  HADD2.F32 R26, -RZ, R26.H0_H0 ;  /* 0x2000001aff1a7230 */ /* 0x002fc60000004100 */
[----:B------:R-:W5:Y:S02]  /*0980*/  LDG.E.U16 R22, desc[UR6][R6.64+0x300] ;  /* 0x0003000606167981 */ /* 0x000f64000c1e1500 */
[----:B------:R-:W-:Y:S02]  /*0990*/  FFMA R26, R26, R17, R25 ;  /* 0x000000111a1a7223 */ /* 0x000fe40000000019 */
[----:B------:R-:W5:Y:S04]  /*09a0*/  LDG.E.U16 R17, desc[UR6][R6.64+0x380] ;  /* 0x0003800606117981 */ /* 0x000f68000c1e1500 */
[----:B------:R0:W5:Y:S01]  /*09b0*/  LDG.E.U16 R25, desc[UR6][R6.64+0x3c0] ;  /* 0x0003c00606197981 */ /* 0x000162000c1e1500 */
[----:B------:R-:W-:Y:S02]  /*09c0*/  HADD2.F32 R27, -RZ, R27.H0_H0 ;  /* 0x2000001bff1b7230 */ /* 0x000fe40000004100 */
[----:B0-----:R-:W-:Y:S01]  /*09d0*/  HADD2.F32 R7, -RZ, R28.H0_H0 ;  /* 0x2000001cff077230 */ /* 0x001fe20000004100 */
[----:B------:R-:W-:Y:S01]  /*09e0*/  LDS.U16 R6, [R14+0x1800] ;  /* 0x001800000e067984 */ /* 0x000fe20000000400 */
[----:B------:R-:W-:-:S04]  /*09f0*/  IADD3 R15, PT, PT, R15, 0x10, RZ ;  /* 0x000000100f0f7810 */ /* 0x000fc80007ffe0ff */
[----:B------:R-:W-:Y:S02]  /*0a00*/  ISETP.NE.AND P1, PT, R15, RZ, PT ;  /* 0x000000ff0f00720c */ /* 0x000fe40003f25270 */
[----:B------:R-:W-:Y:S01]  /*0a10*/  IADD3 R13, PT, PT, R13, 0x200, RZ ;  /* 0x000002000d0d7810 */ /* 0x000fe20007ffe0ff */
[----:B--2---:R-:W-:-:S05]  /*0a20*/  HADD2.F32 R16, -RZ, R16.H0_H0 ;  /* 0x20000010ff107230 */ /* 0x004fca0000004100 */
[----:B------:R-:W-:Y:S02]  /*0a30*/  FFMA R16, R27, R16, R26 ;  /* 0x000000101b107223 */ /* 0x000fe4000000001a */
[----:B------:R-:W0:Y:S01]  /*0a40*/  LDS.U16 R26, [R14] ;  /* 0x000000000e1a7984 */ /* 0x000e220000000400 */
[----:B---3--:R-:W-:Y:S02]  /*0a50*/  HADD2.F32 R19, -RZ, R19.H0_H0 ;  /* 0x20000013ff137230 */ /* 0x008fe40000004100 */
[----:B0-----:R-:W-:-:S05]  /*0a60*/  HADD2.F32 R27, -RZ, R26.H0_H0 ;  /* 0x2000001aff1b7230 */ /* 0x001fca0000004100 */
[----:B------:R-:W-:Y:S02]  /*0a70*/  FFMA R16, R27, R19, R16 ;  /* 0x000000131b107223 */ /* 0x000fe40000000010 */
[----:B------:R-:W0:Y:S01]  /*0a80*/  LDS.U16 R19, [R14+0x1000] ;  /* 0x001000000e137984 */ /* 0x000e220000000400 */
[----:B----4-:R-:W-:-:S05]  /*0a90*/  HADD2.F32 R24, -RZ, R24.H0_H0 ;  /* 0x20000018ff187230 */ /* 0x010fca0000004100 */
[----:B------:R-:W-:Y:S02]  /*0aa0*/  FFMA R24, R7, R24, R16 ;  /* 0x0000001807187223 */ /* 0x000fe40000000010 */
[----:B------:R-:W1:Y:S01]  /*0ab0*/  LDS.U16 R7, [R14+0x2000] ;  /* 0x002000000e077984 */ /* 0x000e620000000400 */
[----:B-----5:R-:W-:-:S03]  /*0ac0*/  HADD2.F32 R20, -RZ, R20.H0_H0 ;  /* 0x20000014ff147230 */ /* 0x020fc60000004100 */
[----:B------:R-:W2:Y:S01]  /*0ad0*/  LDS.U16 R16, [R14+0x2800] ;  /* 0x002800000e107984 */ /* 0x000ea20000000400 */
[----:B0-----:R-:W-:-:S05]  /*0ae0*/  HADD2.F32 R19, -RZ, R19.H0_H0 ;  /* 0x20000013ff137230 */ /* 0x001fca0000004100 */
[----:B------:R-:W-:Y:S02]  /*0af0*/  FFMA R24, R19, R20, R24 ;  /* 0x0000001413187223 */ /* 0x000fe40000000018 */
[----:B------:R-:W0:Y:S04]  /*0b00*/  LDS.U16 R19, [R14+0x3000] ;  /* 0x003000000e137984 */ /* 0x000e280000000400 */
[----:B------:R3:W4:Y:S01]  /*0b10*/  LDS.U16 R20, [R14+0x3800] ;  /* 0x003800000e147984 */ /* 0x0007220000000400 */
[----:B------:R-:W-:Y:S02]  /*0b20*/  HADD2.F32 R27, -RZ, R6.H0_H0 ;  /* 0x20000006ff1b7230 */ /* 0x000fe40000004100 */
[----:B------:R-:W-:Y:S02]  /*0b30*/  HADD2.F32 R18, -RZ, R18.H0_H0 ;  /* 0x20000012ff127230 */ /* 0x000fe40000004100 */
[----:B-1----:R-:W-:-:S02]  /*0b40*/  HADD2.F32 R7, -RZ, R7.H0_H0 ;  /* 0x20000007ff077230 */ /* 0x002fc40000004100 */
[----:B------:R-:W-:Y:S02]  /*0b50*/  HADD2.F32 R22, -RZ, R22.H0_H0 ;  /* 0x20000016ff167230 */ /* 0x000fe40000004100 */
[----:B------:R-:W-:Y:S01]  /*0b60*/  FFMA R18, R27, R18, R24 ;  /* 0x000000121b127223 */ /* 0x000fe20000000018 */
[----:B--2---:R-:W-:Y:S02]  /*0b70*/  HADD2.F32 R16, -RZ, R16.H0_H0 ;  /* 0x20000010ff107230 */ /* 0x004fe40000004100 */
[----:B------:R-:W-:Y:S02]  /*0b80*/  HADD2.F32 R21, -RZ, R21.H0_H0 ;  /* 0x20000015ff157230 */ /* 0x000fe40000004100 */
[----:B------:R-:W-:Y:S01]  /*0b90*/  FFMA R7, R7, R22, R18 ;  /* 0x0000001607077223 */ /* 0x000fe20000000012 */
[----:B------:R-:W-:-:S03]  /*0ba0*/  HADD2.F32 R17, -RZ, R17.H0_H0 ;  /* 0x20000011ff117230 */ /* 0x000fc60000004100 */
[----:B------:R-:W-:Y:S01]  /*0bb0*/  FFMA R7, R16, R21, R7 ;  /* 0x0000001510077223 */ /* 0x000fe20000000007 */
[----:B------:R-:W-:Y:S01]  /*0bc0*/  HADD2.F32 R25, -RZ, R25.H0_H0 ;  /* 0x20000019ff197230 */ /* 0x000fe20000004100 */
[----:B---3--:R-:W-:Y:S01]  /*0bd0*/  IADD3 R14, PT, PT, R14, 0x8000, RZ ;  /* 0x000080000e0e7810 */ /* 0x008fe20007ffe0ff */
[----:B0-----:R-:W-:Y:S02]  /*0be0*/  HADD2.F32 R6, -RZ, R19.H0_H0 ;  /* 0x20000013ff067230 */ /* 0x001fe40000004100 */
[----:B----4-:R-:W-:-:S03]  /*0bf0*/  HADD2.F32 R19, -RZ, R20.H0_H0 ;  /* 0x20000014ff137230 */ /* 0x010fc60000004100 */
[----:B------:R-:W-:-:S04]  /*0c00*/  FFMA R6, R6, R17, R7 ;  /* 0x0000001106067223 */ /* 0x000fc80000000007 */
[----:B------:R-:W-:Y:S01]  /*0c10*/  FFMA R16, R19, R25, R6 ;  /* 0x0000001913107223 */ /* 0x000fe20000000006 */
[----:B------:R-:W-:Y:S06]  /*0c20*/  @P1 BRA `(.L_x_7) ;  /* 0xfffffff800a81947 */ /* 0x000fec000383ffff */
.L_x_6:
[----:B------:R-:W-:Y:S05]  /*0c30*/  BSYNC.RECONVERGENT B1 ;  /* 0x0000000000017941 */ /* 0x000fea0003800200 */
.L_x_5:
[----:B------:R-:W-:Y:S01]  /*0c40*/  LOP3.LUT R25, R12, 0x7, RZ, 0xc0, !PT ;  /* 0x000000070c197812 */ /* 0x000fe200078ec0ff */
[----:B------:R-:W-:Y:S06]  /*0c50*/  @!P2 BRA `(.L_x_4) ;  /* 0x000000040098a947 */ /* 0x000fec0003800000 */
[----:B------:R-:W-:Y:S01]  /*0c60*/  ISETP.GE.U32.AND P1, PT, R23, 0x8, PT ;  /* 0x000000081700780c */ /* 0x000fe20003f26070 */
[----:B------:R-:W-:Y:S01]  /*0c70*/  BSSY.RECONVERGENT B1, `(.L_x_8) ;  /* 0x000002f000017945 */ /* 0x000fe20003800200 */
[----:B------:R-:W-:-:S11]  /*0c80*/  ISETP.NE.AND P2, PT, R25, RZ, PT ;  /* 0x000000ff1900720c */ /* 0x000fd60003f45270 */
[----:B------:R-:W-:Y:S05]  /*0c90*/  @!P1 BRA `(.L_x_9) ;  /* 0x0000000000b09947 */ /* 0x000fea0003800000 */
[----:B------:R-:W-:-:S05]  /*0ca0*/  IMAD.WIDE.U32 R6, R13, 0x2, R2 ;  /* 0x000000020d067825 */ /* 0x000fca00078e0002 */
[----:B------:R-:W2:Y:S04]  /*0cb0*/  LDG.E.U16 R21, desc[UR6][R6.64] ;  /* 0x0000000606157981 */ /* 0x000ea8000c1e1500 */
[----:B------:R-:W3:Y:S04]  /*0cc0*/  LDG.E.U16 R22, desc[UR6][R6.64+0x40] ;  /* 0x0000400606167981 */ /* 0x000ee8000c1e1500 */
[----:B------:R-:W4:Y:S04]  /*0cd0*/  LDG.E.U16 R19, desc[UR6][R6.64+0x80] ;  /* 0x0000800606137981 */ /* 0x000f28000c1e1500 */
[----:B------:R-:W5:Y:S04]  /*0ce0*/  LDG.E.U16 R17, desc[UR6][R6.64+0xc0] ;  /* 0x0000c00606117981 */ /* 0x000f68000c1e1500 */
[----:B------:R-:W5:Y:S04]  /*0cf0*/  LDG.E.U16 R18, desc[UR6][R6.64+0x100] ;  /* 0x0001000606127981 */ /* 0x000f68000c1e1500 */
[----:B------:R-:W5:Y:S04]  /*0d00*/  LDG.E.U16 R15, desc[UR6][R6.64+0x140] ;  /* 0x00014006060f7981 */ /* 0x000f68000c1e1500 */
[----:B------:R-:W5:Y:S04]  /*0d10*/  LDG.E.U16 R14, desc[UR6][R6.64+0x180] ;  /* 0x00018006060e7981 */ /* 0x000f68000c1e1500 */
[----:B------:R0:W5:Y:S01]  /*0d20*/  LDG.E.U16 R20, desc[UR6][R6.64+0x1c0] ;  /* 0x0001c00606147981 */ /* 0x000162000c1e1500 */
[----:B------:R-:W-:-:S02]  /*0d30*/  LEA R23, R13, R9, 0x5 ;  /* 0x000000090d177211 */ /* 0x000fc400078e28ff */
[----:B------:R-:W-:Y:S02]  /*0d40*/  IADD3 R13, PT, PT, R13, 0x100, RZ ;  /* 0x000001000d0d7810 */ /* 0x000fe40007ffe0ff */
[----:B------:R-:W-:-:S05]  /*0d50*/  LEA R23, R23, UR4, 0x1 ;  /* 0x0000000417177c11 */ /* 0x000fca000f8e08ff */
[----:B------:R-:W1:Y:S04]  /*0d60*/  LDS.U16 R26, [R23] ;  /* 0x00000000171a7984 */ /* 0x000e680000000400 */
[----:B------:R-:W1:Y:S04]  /*0d70*/  LDS.U16 R24, [R23+0x800] ;  /* 0x0008000017187984 */ /* 0x000e680000000400 */
[----:B0-----:R-:W-:Y:S04]  /*0d80*/  LDS.U16 R6, [R23+0x2000] ;  /* 0x0020000017067984 */ /* 0x001fe80000000400 */
[----:B------:R-:W0:Y:S01]  /*0d90*/  LDS.U16 R7, [R23+0x3000] ;  /* 0x0030000017077984 */ /* 0x000e220000000400 */
[----:B-1----:R-:W-:-:S02]  /*0da0*/  HADD2.F32 R27, -RZ, R26.H0_H0 ;  /* 0x2000001aff1b7230 */ /* 0x002fc40000004100 */
[----:B------:R-:W-:Y:S02]  /*0db0*/  HADD2.F32 R24, -RZ, R24.H0_H0 ;  /* 0x20000018ff187230 */ /* 0x000fe40000004100 */
[----:B0-----:R-:W-:Y:S02]  /*0dc0*/  HADD2.F32 R7, -RZ, R7.H0_H0 ;  /* 0x20000007ff077230 */ /* 0x001fe40000004100 */
[----:B--2---:R-:W-:Y:S02]  /*0dd0*/  HADD2.F32 R28, -RZ, R21.H0_H0 ;  /* 0x20000015ff1c7230 */ /* 0x004fe40000004100 */
[----:B------:R-:W0:Y:S01]  /*0de0*/  LDS.U16 R21, [R23+0x1000] ;  /* 0x0010000017157984 */ /* 0x000e220000000400 */
[----:B---3--:R-:W-:Y:S02]  /*0df0*/  HADD2.F32 R22, -RZ, R22.H0_H0 ;  /* 0x20000016ff167230 */ /* 0x008fe40000004100 */
[----:B------:R-:W-:Y:S02]  /*0e00*/  FFMA R27, R27, R28, R16 ;  /* 0x0000001c1b1b7223 */ /* 0x000fe40000000010 */
[----:B------:R-:W1:Y:S01]  /*0e10*/  LDS.U16 R16, [R23+0x1800] ;  /* 0x0018000017107984 */ /* 0x000e620000000400 */
[----:B----4-:R-:W-:-:S02]  /*0e20*/  HADD2.F32 R19, -RZ, R19.H0_H0 ;  /* 0x20000013ff137230 */ /* 0x010fc40000004100 */
[----:B------:R-:W-:Y:S02]  /*0e30*/  FFMA R27, R24, R22, R27 ;  /* 0x00000016181b7223 */ /* 0x000fe4000000001b */
[----:B------:R-:W2:Y:S01]  /*0e40*/  LDS.U16 R22, [R23+0x2800] ;  /* 0x0028000017167984 */ /* 0x000ea20000000400 */
[----:B-----5:R-:W-:-:S03]  /*0e50*/  HADD2.F32 R17, -RZ, R17.H0_H0 ;  /* 0x20000011ff117230 */ /* 0x020fc60000004100 */
[----:B------:R-:W3:Y:S01]  /*0e60*/  LDS.U16 R24, [R23+0x3800] ;  /* 0x0038000017187984 */ /* 0x000ee20000000400 */
[----:B------:R-:W-:Y:S02]  /*0e70*/  HADD2.F32 R18, -RZ, R18.H0_H0 ;  /* 0x20000012ff127230 */ /* 0x000fe40000004100 */
[----:B------:R-:W-:Y:S02]  /*0e80*/  HADD2.F32 R14, -RZ, R14.H0_H0 ;  /* 0x2000000eff0e7230 */ /* 0x000fe40000004100 */
[----:B------:R-:W-:Y:S02]  /*0e90*/  HADD2.F32 R20, -RZ, R20.H0_H0 ;  /* 0x20000014ff147230 */ /* 0x000fe40000004100 */
[----:B0-----:R-:W-:Y:S02]  /*0ea0*/  HADD2.F32 R26, -RZ, R21.H0_H0 ;  /* 0x20000015ff1a7230 */ /* 0x001fe40000004100 */
[----:B------:R-:W-:Y:S02]  /*0eb0*/  HADD2.F32 R21, -RZ, R6.H0_H0 ;  /* 0x20000006ff157230 */ /* 0x000fe40000004100 */
[----:B------:R-:W-:-:S02]  /*0ec0*/  HADD2.F32 R6, -RZ, R15.H0_H0 ;  /* 0x2000000fff067230 */ /* 0x000fc40000004100 */
[----:B------:R-:W-:Y:S01]  /*0ed0*/  FFMA R19, R26, R19, R27 ;  /* 0x000000131a137223 */ /* 0x000fe2000000001b */
[----:B-1----:R-:W-:Y:S02]  /*0ee0*/  HADD2.F32 R16, -RZ, R16.H0_H0 ;  /* 0x20000010ff107230 */ /* 0x002fe40000004100 */
[----:B--2---:R-:W-:-:S03]  /*0ef0*/  HADD2.F32 R15, -RZ, R22.H0_H0 ;  /* 0x20000016ff0f7230 */ /* 0x004fc60000004100 */
[----:B------:R-:W-:-:S04]  /*0f00*/  FFMA R16, R16, R17, R19 ;  /* 0x0000001110107223 */ /* 0x000fc80000000013 */
[----:B------:R-:W-:-:S04]  /*0f10*/  FFMA R16, R21, R18, R16 ;  /* 0x0000001215107223 */ /* 0x000fc80000000010 */
[----:B------:R-:W-:Y:S01]  /*0f20*/  FFMA R6, R15, R6, R16 ;  /* 0x000000060f067223 */ /* 0x000fe20000000010 */
[----:B---3--:R-:W-:-:S03]  /*0f30*/  HADD2.F32 R15, -RZ, R24.H0_H0 ;  /* 0x20000018ff0f7230 */ /* 0x008fc60000004100 */
[----:B------:R-:W-:-:S04]  /*0f40*/  FFMA R6, R7, R14, R6 ;  /* 0x0000000e07067223 */ /* 0x000fc80000000006 */
[----:B------:R-:W-:-:S07]  /*0f50*/  FFMA R16, R15, R20, R6 ;  /* 0x000000140f107223 */ /* 0x000fce0000000006 */
.L_x_9:
[----:B------:R-:W-:Y:S05]  /*0f60*/  BSYNC.RECONVERGENT B1 ;  /* 0x0000000000017941 */ /* 0x000fea0003800200 */
.L_x_8:
[----:B------:R-:W-:Y:S05]  /*0f70*/  @!P2 BRA `(.L_x_4) ;  /* 0x0000000000d0a947 */ /* 0x000fea0003800000 */
[----:B------:R-:W-:Y:S01]  /*0f80*/  ISETP.GE.U32.AND P1, PT, R25, 0x4, PT ;  /* 0x000000041900780c */ /* 0x000fe20003f26070 */
[----:B------:R-:W-:Y:S01]  /*0f90*/  BSSY.RECONVERGENT B1, `(.L_x_10) ;  /* 0x000001c000017945 */ /* 0x000fe20003800200 */
[----:B------:R-:W-:-:S04]  /*0fa0*/  LOP3.LUT R12, R12, 0x3, RZ, 0xc0, !PT ;  /* 0x000000030c0c7812 */ /* 0x000fc800078ec0ff */
[----:B------:R-:W-:-:S07]  /*0fb0*/  ISETP.NE.AND P2, PT, R12, RZ, PT ;  /* 0x000000ff0c00720c */ /* 0x000fce0003f45270 */
[----:B------:R-:W-:Y:S06]  /*0fc0*/  @!P1 BRA `(.L_x_11) ;  /* 0x0000000000609947 */ /* 0x000fec0003800000 */
[----:B------:R-:W-:-:S05]  /*0fd0*/  IMAD.WIDE.U32 R14, R13, 0x2, R2 ;  /* 0x000000020d0e7825 */ /* 0x000fca00078e0002 */
[----:B------:R-:W2:Y:S04]  /*0fe0*/  LDG.E.U16 R18, desc[UR6][R14.64] ;  /* 0x000000060e127981 */ /* 0x000ea8000c1e1500 */
[----:B------:R-:W3:Y:S04]  /*0ff0*/  LDG.E.U16 R20, desc[UR6][R14.64+0x40] ;  /* 0x000040060e147981 */ /* 0x000ee8000c1e1500 */
[----:B------:R-:W4:Y:S04]  /*1000*/  LDG.E.U16 R23, desc[UR6][R14.64+0x80] ;  /* 0x000080060e177981 */ /* 0x000f28000c1e1500 */
[----:B------:R-:W5:Y:S01]  /*1010*/  LDG.E.U16 R6, desc[UR6][R14.64+0xc0] ;  /* 0x0000c0060e067981 */ /* 0x000f62000c1e1500 */
[----:B------:R-:W-:-:S02]  /*1020*/  LEA R7, R13, R9, 0x5 ;  /* 0x000000090d077211 */ /* 0x000fc400078e28ff */
[----:B------:R-:W-:Y:S02]  /*1030*/  IADD3 R13, PT, PT, R13, 0x80, RZ ;  /* 0x000000800d0d7810 */ /* 0x000fe40007ffe0ff */
[----:B------:R-:W-:-:S05]  /*1040*/  LEA R7, R7, UR4, 0x1 ;  /* 0x0000000407077c11 */ /* 0x000fca000f8e08ff */
[----:B------:R-:W0:Y:S04]  /*1050*/  LDS.U16 R17, [R7] ;  /* 0x0000000007117984 */ /* 0x000e280000000400 */
[----:B------:R-:W-:Y:S04]  /*1060*/  LDS.U16 R19, [R7+0x800] ;  /* 0x0008000007137984 */ /* 0x000fe80000000400 */
[----:B------:R-:W1:Y:S04]  /*1070*/  LDS.U16 R22, [R7+0x1000] ;  /* 0x0010000007167984 */ /* 0x000e680000000400 */
[----:B------:R-:W1:Y:S01]  /*1080*/  LDS.U16 R24, [R7+0x1800] ;  /* 0x0018000007187984 */ /* 0x000e620000000400 */
[----:B0-----:R-:W-:-:S02]  /*1090*/  HADD2.F32 R17, -RZ, R17.H0_H0 ;  /* 0x20000011ff117230 */ /* 0x001fc40000004100 */
[----:B-1----:R-:W-:Y:S02]  /*10a0*/  HADD2.F32 R22, -RZ, R22.H0_H0 ;  /* 0x20000016ff167230 */ /* 0x002fe40000004100 */
[----:B------:R-:W-:Y:S02]  /*10b0*/  HADD2.F32 R24, -RZ, R24.H0_H0 ;  /* 0x20000018ff187230 */ /* 0x000fe40000004100 */
[----:B--2---:R-:W-:Y:S02]  /*10c0*/  HADD2.F32 R18, -RZ, R18.H0_H0 ;  /* 0x20000012ff127230 */ /* 0x004fe40000004100 */
[----:B---3--:R-:W-:-:S03]  /*10d0*/  HADD2.F32 R21, -RZ, R20.H0_H0 ;  /* 0x20000014ff157230 */ /* 0x008fc60000004100 */
[----:B------:R-:W-:Y:S01]  /*10e0*/  FFMA R17, R17, R18, R16 ;  /* 0x0000001211117223 */ /* 0x000fe20000000010 */
[----:B------:R-:W-:Y:S02]  /*10f0*/  HADD2.F32 R20, -RZ, R19.H0_H0 ;  /* 0x20000013ff147230 */ /* 0x000fe40000004100 */
[----:B----4-:R-:W-:-:S03]  /*1100*/  HADD2.F32 R23, -RZ, R23.H0_H0 ;  /* 0x20000017ff177230 */ /* 0x010fc60000004100 */
[----:B------:R-:W-:Y:S01]  /*1110*/  FFMA R17, R20, R21, R17 ;  /* 0x0000001514117223 */ /* 0x000fe20000000011 */
[----:B-----5:R-:W-:-:S03]  /*1120*/  HADD2.F32 R6, -RZ, R6.H0_H0 ;  /* 0x20000006ff067230 */ /* 0x020fc60000004100 */
[----:B------:R-:W-:-:S04]  /*1130*/  FFMA R17, R22, R23, R17 ;  /* 0x0000001716117223 */ /* 0x000fc80000000011 */
[----:B------:R-:W-:-:S07]  /*1140*/  FFMA R16, R24, R6, R17 ;  /* 0x0000000618107223 */ /* 0x000fce0000000011 */
.L_x_11:
[----:B------:R-:W-:Y:S05]  /*1150*/  BSYNC.RECONVERGENT B1 ;  /* 0x0000000000017941 */ /* 0x000fea0003800200 */
.L_x_10:
[----:B------:R-:W-:Y:S05]  /*1160*/  @!P2 BRA `(.L_x_4) ;  /* 0x000000000054a947 */ /* 0x000fea0003800000 */
[----:B------:R-:W-:-:S05]  /*1170*/  IMAD.WIDE.U32 R6, R13, 0x2, R2 ;  /* 0x000000020d067825 */ /* 0x000fca00078e0002 */
[----:B------:R-:W2:Y:S01]  /*1180*/  LDG.E.U16 R14, desc[UR6][R6.64] ;  /* 0x00000006060e7981 */ /* 0x000ea2000c1e1500 */
[----:B------:R-:W-:Y:S02]  /*1190*/  LEA R13, R13, R9, 0x5 ;  /* 0x000000090d0d7211 */ /* 0x000fe400078e28ff */
[----:B------:R-:W-:Y:S02]  /*11a0*/  ISETP.NE.AND P1, PT, R12, 0x1, PT ;  /* 0x000000010c00780c */ /* 0x000fe40003f25270 */
[----:B------:R-:W-:-:S05]  /*11b0*/  LEA R18, R13, UR4, 0x1 ;  /* 0x000000040d127c11 */ /* 0x000fca000f8e08ff */
[----:B------:R-:W0:Y:S02]  /*11c0*/  LDS.U16 R13, [R18] ;  /* 0x00000000120d7984 */ /* 0x000e240000000400 */
[----:B0-----:R-:W-:Y:S02]  /*11d0*/  HADD2.F32 R13, -RZ, R13.H0_H0 ;  /* 0x2000000dff0d7230 */ /* 0x001fe40000004100 */
[----:B--2---:R-:W-:-:S05]  /*11e0*/  HADD2.F32 R14, -RZ, R14.H0_H0 ;  /* 0x2000000eff0e7230 */ /* 0x004fca0000004100 */
[----:B------:R-:W-:Y:S01]  /*11f0*/  FFMA R16, R13, R14, R16 ;  /* 0x0000000e0d107223 */ /* 0x000fe20000000010 */
[----:B------:R-:W-:Y:S06]  /*1200*/  @!P1 BRA `(.L_x_4) ;  /* 0x00000000002c9947 */ /* 0x000fec0003800000 */
[----:B------:R-:W-:Y:S01]  /*1210*/  ISETP.NE.AND P1, PT, R12, 0x2, PT ;  /* 0x000000020c00780c */ /* 0x000fe20003f25270 */
[----:B------:R-:W2:Y:S04]  /*1220*/  LDG.E.U16 R14, desc[UR6][R6.64+0x40] ;  /* 0x00004006060e7981 */ /* 0x000ea8000c1e1500 */
[----:B------:R-:W0:Y:S08]  /*1230*/  LDS.U16 R12, [R18+0x800] ;  /* 0x00080000120c7984 */ /* 0x000e300000000400 */
[----:B------:R-:W3:Y:S04]  /*1240*/  @P1 LDG.E.U16 R17, desc[UR6][R6.64+0x80] ;  /* 0x0000800606111981 */ /* 0x000ee8000c1e1500 */
[----:B------:R-:W1:Y:S01]  /*1250*/  @P1 LDS.U16 R15, [R18+0x1000] ;  /* 0x00100000120f1984 */ /* 0x000e620000000400 */
[----:B0-----:R-:W-:-:S02]  /*1260*/  HADD2.F32 R13, -RZ, R12.H0_H0 ;  /* 0x2000000cff0d7230 */ /* 0x001fc40000004100 */
[----:B-1----:R-:W-:Y:S02]  /*1270*/  @P1 HADD2.F32 R15, -RZ, R15.H0_H0 ;  /* 0x2000000fff0f1230 */ /* 0x002fe40000004100 */
[----:B--2---:R-:W-:-:S05]  /*1280*/  HADD2.F32 R14, -RZ, R14.H0_H0 ;  /* 0x2000000eff0e7230 */ /* 0x004fca0000004100 */
[----:B------:R-:W-:Y:S01]  /*1290*/  FFMA R16, R13, R14, R16 ;  /* 0x0000000e0d107223 */ /* 0x000fe20000000010 */
[----:B---3--:R-:W-:-:S05]  /*12a0*/  @P1 HADD2.F32 R17, -RZ, R17.H0_H0 ;  /* 0x20000011ff111230 */ /* 0x008fca0000004100 */
[----:B------:R-:W-:-:S07]  /*12b0*/  @P1 FFMA R16, R15, R17, R16 ;  /* 0x000000110f101223 */ /* 0x000fce0000000010 */
.L_x_4:
[----:B------:R-:W-:Y:S05]  /*12c0*/  BSYNC.RECONVERGENT B0 ;  /* 0x0000000000007941 */ /* 0x000fea0003800200 */
.L_x_3:
[----:B------:R-:W1:Y:S01]  /*12d0*/  SHFL.DOWN PT, R7, R16, 0x10, 0x1f ;  /* 0x0a001f0010077f89 */ /* 0x000e6200000e0000 */
[----:B------:R-:W2:Y:S01]  /*12e0*/  LDCU UR5, c[0x0][0x398] ;  /* 0x00007300ff0577ac */ /* 0x000ea20008000800 */
[----:B------:R-:W-:Y:S01]  /*12f0*/  IADD3 R9, PT, PT, R9, 0x1, RZ ;  /* 0x0000000109097810 */ /* 0x000fe20007ffe0ff */
[----:B-1----:R-:W-:-:S05]  /*1300*/  FADD R7, R7, R16 ;  /* 0x0000001007077221 */ /* 0x002fca0000000000 */
[----:B------:R-:W1:Y:S02]  /*1310*/  SHFL.DOWN PT, R6, R7, 0x8, 0x1f ;  /* 0x09001f0007067f89 */ /* 0x000e6400000e0000 */
[----:B-1----:R-:W-:-:S05]  /*1320*/  FADD R6, R7, R6 ;  /* 0x0000000607067221 */ /* 0x002fca0000000000 */
[----:B------:R-:W1:Y:S02]  /*1330*/  SHFL.DOWN PT, R13, R6, 0x4, 0x1f ;  /* 0x08801f00060d7f89 */ /* 0x000e6400000e0000 */
[----:B-1----:R-:W-:-:S05]  /*1340*/  FADD R13, R6, R13 ;  /* 0x0000000d060d7221 */ /* 0x002fca0000000000 */
[----:B0-----:R-:W0:Y:S02]  /*1350*/  SHFL.DOWN PT, R12, R13, 0x2, 0x1f ;  /* 0x08401f000d0c7f89 */ /* 0x001e2400000e0000 */
[----:B0-----:R-:W-:-:S05]  /*1360*/  FADD R12, R13, R12 ;  /* 0x0000000c0d0c7221 */ /* 0x001fca0000000000 */
[----:B------:R-:W0:Y:S02]  /*1370*/  SHFL.DOWN PT, R15, R12, 0x1, 0x1f ;  /* 0x08201f000c0f7f89 */ /* 0x000e2400000e0000 */
[----:B0-----:R-:W-:-:S04]  /*1380*/  FADD R14, R12, R15 ;  /* 0x0000000f0c0e7221 */ /* 0x001fc80000000000 */
[----:B------:R-:W-:-:S05]  /*1390*/  @!P0 FADD R11, -R14, R11 ;  /* 0x0000000b0e0b8221 */ /* 0x000fca0000000100 */
[----:B------:R-:W-:-:S05]  /*13a0*/  @!P0 F2FP.F16.F32.PACK_AB R11, RZ, R11 ;  /* 0x0000000bff0b823e */ /* 0x000fca00000000ff */
[----:B------:R1:W-:Y:S01]  /*13b0*/  @!P0 STG.E.U16 desc[UR6][R4.64], R11 ;  /* 0x0000000b04008986 */ /* 0x0003e2000c101506 */
[----:B--2---:R-:W-:Y:S01]  /*13c0*/  ISETP.NE.AND P0, PT, R9, UR5, PT ;  /* 0x0000000509007c0c */ /* 0x004fe2000bf05270 */
[----:B------:R-:W-:-:S12]  /*13d0*/  NOP ;  /* 0x0000000000007918 */ /* 0x000fd80000000000 */
[----:B-1----:R-:W-:Y:S05]  /*13e0*/  @P0 BRA `(.L_x_12) ;  /* 0xfffffff0005c0947 */ /* 0x002fea000383ffff */
[----:B------:R-:W-:Y:S05]  /*13f0*/  EXIT ;  /* 0x000000000000794d */ /* 0x000fea0003800000 */
.L_x_13:
[----:B------:R-:W-:-:S00]  /*1400*/  BRA `(.L_x_13) ;  /* 0xfffffffc00fc7947 */ /* 0x000fc0000383ffff */
[----:B------:R-:W-:-:S00]  /*1410*/  NOP ;  /* 0x0000000000007918 */ /* 0x000fc00000000000 */
        /* <DEDUP_REMOVED lines=14> */
.L_x_143:


//--------------------- .text._Z34panel_getf2_microblock_coop_kernelP6__halfiiiiiiS0_PiiS1_ --------------------------
	.section	.text._Z34panel_getf2_microblock_coop_kernelP6__halfiiiiiiS0_PiiS1_,"ax",@progbits
	.align	128
        .global         _Z34panel_getf2_microblock_coop_kernelP6__halfiiiiiiS0_PiiS1_
        .type           _Z34panel_getf2_microblock_coop_kernelP6__halfiiiiiiS0_PiiS1_,@function
        .size           _Z34panel_getf2_microblock_coop_kernelP6__halfiiiiiiS0_PiiS1_,(.L_x_144 - _Z34panel_getf2_microblock_coop_kernelP6__halfiiiiiiS0_PiiS1_)
        .other          _Z34panel_getf2_microblock_coop_kernelP6__halfiiiiiiS0_PiiS1_,@"STO_CUDA_ENTRY STV_DEFAULT"
_Z34panel_getf2_microblock_coop_kernelP6__halfiiiiiiS0_PiiS1_:
.text._Z34panel_getf2_microblock_coop_kernelP6__halfiiiiiiS0_PiiS1_:
[----:B------:R-:W-:Y:S08]  /*0000*/  LDC R1, c[0x0][0x37c] ;  /* 0x0000df00ff017b82 */ /* 0x000ff00000000800 */
[----:B------:R-:W0:Y:S02]  /*0010*/  LDC.64 R10, c[0x0][0x398] ;  /* 0x0000e600ff0a7b82 */ /* 0x000e240000000a00 */
[----:B0-----:R-:W-:-:S13]  /*0020*/  ISETP.GE.AND P0, PT, R10, R11, PT ;  /* 0x0000000b0a00720c */ /* 0x001fda0003f06270 */
[----:B------:R-:W-:Y:S05]  /*0030*/  @P0 EXIT ;  /* 0x000000000000094d */ /* 0x000fea0003800000 */
[----:B------:R-:W0:Y:S01]  /*0040*/  S2R R0, SR_CTAID.X ;  /* 0x0000000000007919 */ /* 0x000e220000002500 */
[----:B------:R-:W1:Y:S01]  /*0050*/  LDCU.64 UR8, c[0x0][0x390] ;  /* 0x00007200ff0877ac */ /* 0x000e620008000a00 */
[----:B------:R-:W2:Y:S01]  /*0060*/  LDC.64 R8, c[0x0][0x3a0] ;  /* 0x0000e800ff087b82 */ /* 0x000ea20000000a00 */
[----:B------:R-:W0:Y:S01]  /*0070*/  S2R R7, SR_CTAID.Y ;  /* 0x0000000000077919 */ /* 0x000e220000002600 */
[----:B------:R-:W3:Y:S01]  /*0080*/  LDCU UR4, c[0x0][0x370] ;  /* 0x00006e00ff0477ac */ /* 0x000ee20008000800 */
[----:B------:R-:W4:Y:S01]  /*0090*/  S2R R6, SR_CTAID.Z ;  /* 0x0000000000067919 */ /* 0x000f220000002700 */
[----:B------:R-:W5:Y:S01]  /*00a0*/  LDCU UR6, c[0x0][0x374] ;  /* 0x00006e80ff0677ac */ /* 0x000f620008000800 */
[----:B------:R-:W4:Y:S01]  /*00b0*/  S2R R3, SR_TID.X ;  /* 0x0000000000037919 */ /* 0x000f220000002100 */
[----:B------:R-:W0:Y:S01]  /*00c0*/  LDCU UR7, c[0x0][0x378] ;  /* 0x00006f00ff0777ac */ /* 0x000e220008000800 */
[----:B------:R-:W4:Y:S01]  /*00d0*/  S2R R4, SR_TID.Y ;  /* 0x0000000000047919 */ /* 0x000f220000002200 */
[----:B------:R-:W2:Y:S01]  /*00e0*/  LDCU UR13, c[0x0][0x398] ;  /* 0x00007300ff0d77ac */ /* 0x000ea20008000800 */
[----:B------:R-:W2:Y:S01]  /*00f0*/  S2R R5, SR_TID.Z ;  /* 0x0000000000057919 */ /* 0x000ea20000002300 */
[----:B------:R-:W2:Y:S01]  /*0100*/  LDCU UR12, c[0x0][0x3b0] ;  /* 0x00007600ff0c77ac */ /* 0x000ea20008000800 */
[----:B-1----:R-:W-:-:S02]  /*0110*/  UIADD3 UR5, UPT, UPT, UR8, UR9, URZ ;  /* 0x0000000908057290 */ /* 0x002fc4000fffe0ff */
[----:B---3--:R-:W-:Y:S01]  /*0120*/  UIADD3 UR4, UPT, UPT, URZ, -UR4, URZ ;  /* 0x80000004ff047290 */ /* 0x008fe2000fffe0ff */
[----:B------:R-:W1:Y:S03]  /*0130*/  LDCU.64 UR10, c[0x0][0x358] ;  /* 0x00006b00ff0a77ac */ /* 0x000e660008000a00 */
[----:B-----5:R-:W-:Y:S01]  /*0140*/  UIMAD UR4, UR4, UR6, URZ ;  /* 0x00000006040472a4 */ /* 0x020fe2000f8e02ff */
[----:B0-----:R-:W-:-:S03]  /*0150*/  IMAD.IADD R2, R0, 0x1, R7 ;  /* 0x0000000100027824 */ /* 0x001fc600078e0207 */
[----:B------:R-:W-:Y:S01]  /*0160*/  UIMAD UR4, UR7, UR4, -0x7fffffff ;  /* 0x80000001070474a4 */ /* 0x000fe2000f8e0204 */
[----:B----4-:R-:W-:Y:S01]  /*0170*/  IMAD.MOV R7, RZ, RZ, -R6 ;  /* 0x000000ffff077224 */ /* 0x010fe200078e0a06 */
[----:B------:R-:W-:Y:S02]  /*0180*/  LOP3.LUT R6, RZ, R10, RZ, 0x33, !PT ;  /* 0x0000000aff067212 */ /* 0x000fe400078e33ff */
[----:B------:R-:W-:Y:S02]  /*0190*/  LOP3.LUT R13, RZ, R3, RZ, 0x33, !PT ;  /* 0x00000003ff0d7212 */ /* 0x000fe400078e33ff */
[----:B------:R-:W-:Y:S01]  /*01a0*/  ISETP.NE.AND P1, PT, R2, R7, PT ;  /* 0x000000070200720c */ /* 0x000fe20003f25270 */
[----:B------:R-:W-:Y:S01]  /*01b0*/  IMAD.IADD R2, R6, 0x1, R11 ;  /* 0x0000000106027824 */ /* 0x000fe200078e020b */
[C---:B------:R-:W-:Y:S01]  /*01c0*/  LOP3.LUT R6, R3.reuse, 0x1f, RZ, 0xc0, !PT ;  /* 0x0000001f03067812 */ /* 0x040fe200078ec0ff */
[C---:B------:R-:W-:Y:S01]  /*01d0*/  IMAD.IADD R4, R3.reuse, 0x1, R4 ;  /* 0x0000000103047824 */ /* 0x040fe200078e0204 */
[----:B------:R-:W-:-:S02]  /*01e0*/  ISETP.GE.U32.AND P0, PT, R3, 0x20, PT ;  /* 0x000000200300780c */ /* 0x000fc40003f06070 */
[----:B------:R-:W-:Y:S01]  /*01f0*/  LOP3.LUT R11, RZ, R6, RZ, 0x33, !PT ;  /* 0x00000006ff0b7212 */ /* 0x000fe200078e33ff */
[----:B--2---:R-:W-:Y:S01]  /*0200*/  IMAD.WIDE.U32 R8, R6, 0x2, R8 ;  /* 0x0000000206087825 */ /* 0x004fe200078e0008 */
[----:B------:R-:W-:Y:S02]  /*0210*/  LOP3.LUT R4, R4, R5, RZ, 0xfc, !PT ;  /* 0x0000000504047212 */ /* 0x000fe400078efcff */
[----:B------:R-:W-:Y:S01]  /*0220*/  ISETP.EQ.AND P0, PT, R0, RZ, !P0 ;  /* 0x000000ff0000720c */ /* 0x000fe20004702270 */
[----:B------:R-:W-:Y:S02]  /*0230*/  VIADD R5, R3, UR8 ;  /* 0x0000000803057c36 */ /* 0x000fe40008000000 */
[----:B------:R-:W-:Y:S01]  /*0240*/  VOTEU.ANY UP0, P1 ;  /* 0x0000000000ff7886 */ /* 0x000fe20000800100 */
[----:B------:R-:W-:Y:S01]  /*0250*/  VIADD R11, R11, UR12 ;  /* 0x0000000c0b0b7c36 */ /* 0x000fe20008000000 */
[----:B------:R-:W-:Y:S01]  /*0260*/  USEL UR4, UR4, 0x1, !UP0 ;  /* 0x0000000104047887 */ /* 0x000fe2000c000000 */
[----:B------:R-:W-:-:S05]  /*0270*/  VIADD R7, R5, 0x100 ;  /* 0x0000010005077836 */ /* 0x000fca0000000000 */
[----:B------:R-:W-:Y:S02]  /*0280*/  VIMNMX R10, PT, PT, R7, UR5, !PT ;  /* 0x00000005070a7c48 */ /* 0x000fe4000ffe0100 */
[----:B------:R-:W-:Y:S02]  /*0290*/  IADD3 R7, P1, PT, R8, 0x200, RZ ;  /* 0x0000020008077810 */ /* 0x000fe40007f3e0ff */
[----:B------:R-:W-:Y:S01]  /*02a0*/  IADD3 R8, PT, PT, R10, -UR8, R13 ;  /* 0x800000080a087c10 */ /* 0x000fe2000fffe00d */
[----:B------:R-:W-:Y:S02]  /*02b0*/  IMAD.U32 R10, RZ, RZ, UR13 ;  /* 0x0000000dff0a7e24 */ /* 0x000fe4000f8e00ff */
[----:B------:R-:W-:Y:S01]  /*02c0*/  IMAD.X R9, RZ, RZ, R9, P1 ;  /* 0x000000ffff097224 */ /* 0x000fe200008e0609 */
[----:B-1----:R-:W-:-:S07]  /*02d0*/  LOP3.LUT R12, R8, 0x300, RZ, 0xc0, !PT ;  /* 0x00000300080c7812 */ /* 0x002fce00078ec0ff */
.L_x_81:
[----:B0-234-:R-:W0:Y:S01]  /*02e0*/  LDC R19, c[0x0][0x388] ;  /* 0x0000e200ff137b82 */ /* 0x01de220000000800 */
[----:B------:R-:W1:Y:S02]  /*02f0*/  LDCU UR6, c[0x0][0x390] ;  /* 0x00007200ff0677ac */ /* 0x000e640008000800 */
[----:B-1----:R-:W-:-:S05]  /*0300*/  VIADD R22, R10, UR6 ;  /* 0x000000060a167c36 */ /* 0x002fca0008000000 */
[----:B0-----:R-:W-:-:S13]  /*0310*/  ISETP.GE.AND P1, PT, R22, R19, PT ;  /* 0x000000131600720c */ /* 0x001fda0003f26270 */
[----:B------:R-:W-:Y:S05]  /*0320*/  @P1 EXIT ;  /* 0x000000000000194d */ /* 0x000fea0003800000 */
[----:B------:R-:W-:Y:S01]  /*0330*/  IMAD R21, R0, 0x100, R3 ;  /* 0x0000010000157824 */ /* 0x000fe200078e0203 */
[----:B------:R-:W-:Y:S01]  /*0340*/  VIMNMX R14, PT, PT, RZ, R2, !PT ;  /* 0x00000002ff0e7248 */ /* 0x000fe20007fe0100 */
[----:B------:R-:W-:Y:S01]  /*0350*/  BSSY.RECONVERGENT B0, `(.L_x_14) ;  /* 0x000001e000007945 */ /* 0x000fe20003800200 */
[----:B------:R-:W-:Y:S01]  /*0360*/  ISETP.NE.AND P1, PT, R6, RZ, PT ;  /* 0x000000ff0600720c */ /* 0x000fe20003f25270 */
[--C-:B------:R-:W-:Y:S01]  /*0370*/  IMAD R20, R21, 0x2, R22.reuse ;  /* 0x0000000215147824 */ /* 0x100fe200078e0216 */
[----:B------:R-:W-:Y:S01]  /*0380*/  PRMT R17, RZ, 0x7610, R17 ;  /* 0x00007610ff117816 */ /* 0x000fe20000000011 */
[----:B------:R-:W-:Y:S01]  /*0390*/  IMAD.MOV.U32 R16, RZ, RZ, R22 ;  /* 0x000000ffff107224 */ /* 0x000fe200078e0016 */
[----:B------:R-:W-:Y:S02]  /*03a0*/  VIMNMX R30, PT, PT, R14, 0x20, PT ;  /* 0x000000200e1e7848 */ /* 0x000fe40003fe0100 */
[----:B------:R-:W-:-:S13]  /*03b0*/  ISETP.GE.AND P2, PT, R20, R19, PT ;  /* 0x000000131400720c */ /* 0x000fda0003f46270 */
[----:B------:R-:W-:Y:S05]  /*03c0*/  @P2 BRA `(.L_x_15) ;  /* 0x0000000000582947 */ /* 0x000fea0003800000 */
[----:B------:R-:W0:Y:S01]  /*03d0*/  LDCU UR6, c[0x0][0x38c] ;  /* 0x00007180ff0677ac */ /* 0x000e220008000800 */
[--C-:B------:R-:W-:Y:S01]  /*03e0*/  SHF.R.S32.HI R21, RZ, 0x1f, R20.reuse ;  /* 0x0000001fff157819 */ /* 0x100fe20000011414 */
[----:B------:R-:W-:Y:S01]  /*03f0*/  VIADD R18, R20, 0x1 ;  /* 0x0000000114127836 */ /* 0x000fe20000000000 */
[----:B------:R-:W1:Y:S01]  /*0400*/  LDCU.64 UR8, c[0x0][0x380] ;  /* 0x00007000ff0877ac */ /* 0x000e620008000a00 */
[----:B0-----:R-:W-:-:S03]  /*0410*/  IMAD.WIDE R16, R22, UR6, R20 ;  /* 0x0000000616107c25 */ /* 0x001fc6000f8e0214 */
[----:B-1----:R-:W-:-:S04]  /*0420*/  LEA R14, P2, R16, UR8, 0x1 ;  /* 0x00000008100e7c11 */ /* 0x002fc8000f8408ff */
[----:B------:R-:W-:Y:S02]  /*0430*/  LEA.HI.X R15, R16, UR9, R17, 0x1, P2 ;  /* 0x00000009100f7c11 */ /* 0x000fe400090f0c11 */
[----:B------:R-:W-:-:S03]  /*0440*/  ISETP.GE.AND P4, PT, R18, R19, PT ;  /* 0x000000131200720c */ /* 0x000fc60003f86270 */
[----:B------:R-:W2:Y:S10]  /*0450*/  LDG.E.U16 R24, desc[UR10][R14.64] ;  /* 0x0000000a0e187981 */ /* 0x000eb4000c1e1500 */
[----:B------:R-:W3:Y:S01]  /*0460*/  @!P4 LDG.E.U16 R16, desc[UR10][R14.64+0x2] ;  /* 0x0000020a0e10c981 */ /* 0x000ee2000c1e1500 */
[----:B------:R-:W-:Y:S01]  /*0470*/  PLOP3.LUT P5, PT, PT, PT, PT, 0x8, 0x80 ;  /* 0x000000000080781c */ /* 0x000fe20003fae170 */
[C---:B--2---:R-:W-:Y:S01]  /*0480*/  HADD2 R17, |R24|.reuse.H0_H0, -RZ.H0_H0 ;  /* 0xa00000ff18117230 */ /* 0x044fe20000000a00 */
[----:B------:R-:W-:-:S04]  /*0490*/  HSETP2.GT.AND P2, PT, |R24|.H0_H0, RZ.H0_H0, PT ;  /* 0x200000ff18007234 */ /* 0x000fc80003f44a00 */
[----:B------:R-:W-:-:S04]  /*04a0*/  PRMT R17, R17, 0x5410, RZ ;  /* 0x0000541011117816 */ /* 0x000fc800000000ff */
[----:B------:R-:W-:Y:S01]  /*04b0*/  SEL R17, R17, RZ, P2 ;  /* 0x000000ff11117207 */ /* 0x000fe20001000000 */
[----:B---3--:R-:W-:-:S04]  /*04c0*/  @!P4 HADD2 R13, |R16|.H0_H0, -RZ.H0_H0 ;  /* 0xa00000ff100dc230 */ /* 0x008fc80000000a00 */
[----:B------:R-:W-:Y:S02]  /*04d0*/  @!P4 HSETP2.GT.AND P3, PT, |R16|.H0_H0, R17.H0_H0, PT ;  /* 0x200000111000c234 */ /* 0x000fe40003f64a00 */
[----:B------:R-:W-:Y:S02]  /*04e0*/  SEL R16, R22, R20, !P2 ;  /* 0x0000001416107207 */ /* 0x000fe40005000000 */
[----:B------:R-:W-:Y:S02]  /*04f0*/  @!P4 PRMT R13, R13, 0x5410, RZ ;  /* 0x000054100d0dc816 */ /* 0x000fe400000000ff */
[----:B------:R-:W-:Y:S02]  /*0500*/  @!P4 PLOP3.LUT P5, PT, P3, PT, PT, 0x80, 0x8 ;  /* 0x000000000008c81c */ /* 0x000fe40001faf070 */
[----:B------:R-:W-:-:S11]  /*0510*/  @!P4 SEL R16, R16, R18, !P3 ;  /* 0x000000121010c207 */ /* 0x000fd60005800000 */
[----:B------:R-:W-:-:S07]  /*0520*/  @P5 PRMT R17, R13, 0x7610, R17 ;  /* 0x000076100d115816 */ /* 0x000fce0000000011 */
.L_x_15:
[----:B------:R-:W-:Y:S05]  /*0530*/  BSYNC.RECONVERGENT B0 ;  /* 0x0000000000007941 */ /* 0x000fea0003800200 */
.L_x_14:
[----:B------:R-:W-:Y:S01]  /*0540*/  UMOV UR6, 0xffffffff ;  /* 0xffffffff00067882 */ /* 0x000fe20000000000 */
[----:B------:R-:W-:Y:S02]  /*0550*/  PRMT R14, RZ, 0x7610, R14 ;  /* 0x00007610ff0e7816 */ /* 0x000fe4000000000e */
[----:B------:R-:W-:Y:S02]  /*0560*/  VIMNMX.U32 R30, PT, PT, R30, 0x1, !PT ;  /* 0x000000011e1e7848 */ /* 0x000fe40007fe0000 */
[----:B------:R-:W-:Y:S01]  /*0570*/  PRMT R32, R17, 0x5410, R17 ;  /* 0x0000541011207816 */ /* 0x000fe20000000011 */
[----:B------:R-:W-:Y:S06]  /*0580*/  BRA.DIV UR6, `(.L_x_16) ;  /* 0x0000003606487947 */ /* 0x000fec000b800000 */
[----:B------:R-:W0:Y:S04]  /*0590*/  SHFL.DOWN PT, R18, R32, 0x10, 0x1f ;  /* 0x0a001f0020127f89 */ /* 0x000e2800000e0000 */
[----:B------:R-:W1:Y:S01]  /*05a0*/  SHFL.DOWN PT, R15, R16, 0x10, 0x1f ;  /* 0x0a001f00100f7f89 */ /* 0x000e6200000e0000 */
[----:B0-----:R-:W-:-:S05]  /*05b0*/  HSETP2.GT.AND P2, PT, R18.H0_H0, R17.H0_H0, PT ;  /* 0x2000001112007234 */ /* 0x001fca0003f44800 */
[----:B------:R-:W-:Y:S02]  /*05c0*/  SEL R17, R17, R18, !P2 ;  /* 0x0000001211117207 */ /* 0x000fe40005000000 */
[----:B-1----:R-:W-:Y:S02]  /*05d0*/  SEL R15, R16, R15, !P2 ;  /* 0x0000000f100f7207 */ /* 0x002fe40005000000 */
[----:B------:R-:W-:-:S03]  /*05e0*/  PRMT R32, R17, 0x5410, R17 ;  /* 0x0000541011207816 */ /* 0x000fc60000000011 */
[----:B------:R-:W-:Y:S04]  /*05f0*/  SHFL.DOWN PT, R24, R15, 0x8, 0x1f ;  /* 0x09001f000f187f89 */ /* 0x000fe800000e0000 */
[----:B------:R-:W0:Y:S02]  /*0600*/  SHFL.DOWN PT, R18, R32, 0x8, 0x1f ;  /* 0x09001f0020127f89 */ /* 0x000e2400000e0000 */
[----:B0-----:R-:W-:-:S05]  /*0610*/  HSETP2.GT.AND P3, PT, R18.H0_H0, R17.H0_H0, PT ;  /* 0x2000001112007234 */ /* 0x001fca0003f64800 */
[----:B------:R-:W-:Y:S02]  /*0620*/  SEL R17, R17, R18, !P3 ;  /* 0x0000001211117207 */ /* 0x000fe40005800000 */
[----:B------:R-:W-:Y:S02]  /*0630*/  SEL R24, R15, R24, !P3 ;  /* 0x000000180f187207 */ /* 0x000fe40005800000 */
        /* <DEDUP_REMOVED lines=13> */
[----:B------:R0:W1:Y:S04]  /*0710*/  SHFL.DOWN PT, R18, R28, 0x1, 0x1f ;  /* 0x08201f001c127f89 */ /* 0x00006800000e0000 */
[----:B------:R0:W2:Y:S02]  /*0720*/  SHFL.DOWN PT, R15, R32, 0x1, 0x1f ;  /* 0x08201f00200f7f89 */ /* 0x0000a400000e0000 */
.L_x_93:
[----:B--2---:R-:W-:-:S05]  /*0730*/  HSETP2.GT.AND P2, PT, R15.H0_H0, R16.H0_H0, PT ;  /* 0x200000100f007234 */ /* 0x004fca0003f44800 */
[----:B------:R-:W-:Y:S02]  /*0740*/  SEL R17, R16, R15, !P2 ;  /* 0x0000000f10117207 */ /* 0x000fe40005000000 */
[----:B-1----:R-:W-:Y:S01]  /*0750*/  SEL R18, R28, R18, !P2 ;  /* 0x000000121c127207 */ /* 0x002fe20005000000 */
[----:B------:R-:W-:Y:S06]  /*0760*/  @P1 BRA `(.L_x_17) ;  /* 0x0000000000281947 */ /* 0x000fec0003800000 */
[----:B------:R-:W1:Y:S01]  /*0770*/  S2UR UR8, SR_CgaCtaId ;  /* 0x00000000000879c3 */ /* 0x000e620000008800 */
[----:B------:R-:W-:Y:S01]  /*0780*/  UMOV UR6, 0x400 ;  /* 0x0000040000067882 */ /* 0x000fe20000000000 */
[----:B------:R-:W-:Y:S01]  /*0790*/  SHF.R.U32.HI R15, RZ, 0x5, R3 ;  /* 0x00000005ff0f7819 */ /* 0x000fe20000011603 */
[----:B------:R-:W-:Y:S02]  /*07a0*/  UIADD3 UR7, UPT, UPT, UR6, 0x10, URZ ;  /* 0x0000001006077890 */ /* 0x000fe4000fffe0ff */
[----:B-1----:R-:W-:Y:S02]  /*07b0*/  ULEA UR6, UR8, UR6, 0x18 ;  /* 0x0000000608067291 */ /* 0x002fe4000f8ec0ff */
[----:B------:R-:W-:-:S04]  /*07c0*/  ULEA UR7, UR8, UR7, 0x18 ;  /* 0x0000000708077291 */ /* 0x000fc8000f8ec0ff */
[C---:B------:R-:W-:Y:S02]  /*07d0*/  LEA R16, R15.reuse, UR6, 0x1 ;  /* 0x000000060f107c11 */ /* 0x040fe4000f8e08ff */
[----:B------:R-:W-:-:S03]  /*07e0*/  LEA R15, R15, UR7, 0x2 ;  /* 0x000000070f0f7c11 */ /* 0x000fc6000f8e10ff */
[----:B------:R1:W-:Y:S04]  /*07f0*/  STS.U16 [R16], R17 ;  /* 0x0000001110007388 */ /* 0x0003e80000000400 */
[----:B------:R1:W-:Y:S02]  /*0800*/  STS [R15], R18 ;  /* 0x000000120f007388 */ /* 0x0003e40000000800 */
.L_x_17:
[----:B------:R-:W-:Y:S01]  /*0810*/  ISETP.GT.U32.AND P2, PT, R3, 0x1f, PT ;  /* 0x0000001f0300780c */ /* 0x000fe20003f44070 */
[----:B------:R-:W-:Y:S05]  /*0820*/  WARPSYNC.ALL ;  /* 0x0000000000007948 */ /* 0x000fea0003800000 */
[----:B------:R-:W-:Y:S06]  /*0830*/  BAR.SYNC.DEFER_BLOCKING 0x0 ;  /* 0x0000000000007b1d */ /* 0x000fec0000010000 */
[----:B------:R-:W-:Y:S04]  /*0840*/  BSSY B0, `(.L_x_18) ;  /* 0x0000039000007945 */ /* 0x000fe80003800000 */
[----:B------:R-:W-:Y:S05]  /*0850*/  @P2 BRA `(.L_x_19) ;  /* 0x0000000000dc2947 */ /* 0x000fea0003800000 */
[----:B------:R-:W-:Y:S01]  /*0860*/  ISETP.GT.U32.AND P2, PT, R6, 0x7, PT ;  /* 0x000000070600780c */ /* 0x000fe20003f44070 */
[----:B------:R-:W-:Y:S01]  /*0870*/  BSSY.RECONVERGENT B1, `(.L_x_20) ;  /* 0x000000e000017945 */ /* 0x000fe20003800200 */
[----:B-1----:R-:W-:Y:S01]  /*0880*/  PRMT R15, RZ, 0x7610, R15 ;  /* 0x00007610ff0f7816 */ /* 0x002fe2000000000f */
[----:B------:R-:W-:-:S10]  /*0890*/  IMAD.MOV.U32 R16, RZ, RZ, R22 ;  /* 0x000000ffff107224 */ /* 0x000fd400078e0016 */
[----:B------:R-:W-:Y:S05]  /*08a0*/  @P2 BRA `(.L_x_21) ;  /* 0x0000000000282947 */ /* 0x000fea0003800000 */
[----:B------:R-:W1:Y:S01]  /*08b0*/  S2UR UR7, SR_CgaCtaId ;  /* 0x00000000000779c3 */ /* 0x000e620000008800 */
[----:B------:R-:W-:Y:S02]  /*08c0*/  UMOV UR6, 0x400 ;  /* 0x0000040000067882 */ /* 0x000fe40000000000 */
[----:B-1----:R-:W-:Y:S02]  /*08d0*/  ULEA UR8, UR7, UR6, 0x18 ;  /* 0x0000000607087291 */ /* 0x002fe4000f8ec0ff */
[----:B------:R-:W-:-:S04]  /*08e0*/  UIADD3 UR6, UPT, UPT, UR6, 0x10, URZ ;  /* 0x0000001006067890 */ /* 0x000fc8000fffe0ff */
[----:B------:R-:W-:Y:S01]  /*08f0*/  ULEA UR6, UR7, UR6, 0x18 ;  /* 0x0000000607067291 */ /* 0x000fe2000f8ec0ff */
[----:B------:R-:W-:-:S05]  /*0900*/  LEA R17, R6, UR8, 0x1 ;  /* 0x0000000806117c11 */ /* 0x000fca000f8e08ff */
[----:B------:R-:W-:Y:S01]  /*0910*/  LEA R16, R6, UR6, 0x2 ;  /* 0x0000000606107c11 */ /* 0x000fe2000f8e10ff */
[----:B------:R-:W1:Y:S05]  /*0920*/  LDS.U16 R17, [R17] ;  /* 0x0000000011117984 */ /* 0x000e6a0000000400 */
[----:B------:R-:W2:Y:S01]  /*0930*/  LDS R16, [R16] ;  /* 0x0000000010107984 */ /* 0x000ea20000000800 */
[----:B-1----:R-:W-:-:S07]  /*0940*/  PRMT R15, R17, 0x7610, R15 ;  /* 0x00007610110f7816 */ /* 0x002fce000000000f */
.L_x_21:
[----:B------:R-:W-:Y:S05]  /*0950*/  BSYNC.RECONVERGENT B1 ;  /* 0x0000000000017941 */ /* 0x000fea0003800200 */
.L_x_20:
[----:B------:R-:W-:Y:S01]  /*0960*/  UMOV UR6, 0xffffffff ;  /* 0xffffffff00067882 */ /* 0x000fe20000000000 */
[----:B0-----:R-:W-:Y:S02]  /*0970*/  PRMT R32, R15, 0x5410, R15 ;  /* 0x000054100f207816 */ /* 0x001fe4000000000f */
[----:B------:R-:W-:Y:S05]  /*0980*/  BRA.DIV UR6, `(.L_x_22) ;  /* 0x0000003606647947 */ /* 0x000fea000b800000 */
[----:B------:R-:W0:Y:S02]  /*0990*/  SHFL.DOWN PT, R18, R32, 0x10, 0x1f ;  /* 0x0a001f0020127f89 */ /* 0x000e2400000e0000 */
[----:B0-----:R-:W-:-:S05]  /*09a0*/  HSETP2.GT.AND P2, PT, R18.H0_H0, R15.H0_H0, PT ;  /* 0x2000000f12007234 */ /* 0x001fca0003f44800 */
[----:B------:R-:W-:Y:S02]  /*09b0*/  SEL R17, R15, R18, !P2 ;  /* 0x000000120f117207 */ /* 0x000fe40005000000 */
[----:B--2---:R-:W0:Y:S02]  /*09c0*/  SHFL.DOWN PT, R15, R16, 0x10, 0x1f ;  /* 0x0a001f00100f7f89 */ /* 0x004e2400000e0000 */
[----:B------:R-:W-:-:S05]  /*09d0*/  PRMT R32, R17, 0x5410, R17 ;  /* 0x0000541011207816 */ /* 0x000fca0000000011 */
[----:B------:R-:W1:Y:S01]  /*09e0*/  SHFL.DOWN PT, R18, R32, 0x8, 0x1f ;  /* 0x09001f0020127f89 */ /* 0x000e6200000e0000 */
[----:B0-----:R-:W-:-:S05]  /*09f0*/  SEL R15, R16, R15, !P2 ;  /* 0x0000000f100f7207 */ /* 0x001fca0005000000 */
[----:B------:R-:W0:Y:S01]  /*0a00*/  SHFL.DOWN PT, R24, R15, 0x8, 0x1f ;  /* 0x09001f000f187f89 */ /* 0x000e2200000e0000 */
[----:B-1----:R-:W-:-:S05]  /*0a10*/  HSETP2.GT.AND P3, PT, R18.H0_H0, R17.H0_H0, PT ;  /* 0x2000001112007234 */ /* 0x002fca0003f64800 */
[----:B------:R-:W-:-:S04]  /*0a20*/  SEL R17, R17, R18, !P3 ;  /* 0x0000001211117207 */ /* 0x000fc80005800000 */
[----:B------:R-:W-:-:S05]  /*0a30*/  PRMT R32, R17, 0x5410, R17 ;  /* 0x0000541011207816 */ /* 0x000fca0000000011 */
[----:B------:R-:W1:Y:S01]  /*0a40*/  SHFL.DOWN PT, R28, R32, 0x4, 0x1f ;  /* 0x08801f00201c7f89 */ /* 0x000e6200000e0000 */
[----:B0-----:R-:W-:-:S05]  /*0a50*/  SEL R24, R15, R24, !P3 ;  /* 0x000000180f187207 */ /* 0x001fca0005800000 */
[----:B------:R-:W0:Y:S01]  /*0a60*/  SHFL.DOWN PT, R19, R24, 0x4, 0x1f ;  /* 0x08801f0018137f89 */ /* 0x000e2200000e0000 */
[----:B-1----:R-:W-:-:S05]  /*0a70*/  HSETP2.GT.AND P2, PT, R28.H0_H0, R17.H0_H0, PT ;  /* 0x200000111c007234 */ /* 0x002fca0003f44800 */
[----:B------:R-:W-:-:S04]  /*0a80*/  SEL R17, R17, R28, !P2 ;  /* 0x0000001c11117207 */ /* 0x000fc80005000000 */
[----:B------:R-:W-:Y:S02]  /*0a90*/  PRMT R32, R17, 0x5410, R17 ;  /* 0x0000541011207816 */ /* 0x000fe40000000011 */
[----:B0-----:R-:W-:-:S03]  /*0aa0*/  SEL R28, R24, R19, !P2 ;  /* 0x00000013181c7207 */ /* 0x001fc60005000000 */
[----:B------:R-:W0:Y:S04]  /*0ab0*/  SHFL.DOWN PT, R16, R32, 0x2, 0x1f ;  /* 0x08401f0020107f89 */ /* 0x000e2800000e0000 */
[----:B------:R-:W1:Y:S01]  /*0ac0*/  SHFL.DOWN PT, R19, R28, 0x2, 0x1f ;  /* 0x08401f001c137f89 */ /* 0x000e6200000e0000 */
[----:B0-----:R-:W-:-:S05]  /*0ad0*/  HSETP2.GT.AND P2, PT, R16.H0_H0, R17.H0_H0, PT ;  /* 0x2000001110007234 */ /* 0x001fca0003f44800 */
[----:B------:R-:W-:Y:S02]  /*0ae0*/  SEL R15, R17, R16, !P2 ;  /* 0x00000010110f7207 */ /* 0x000fe40005000000 */
[----:B-1----:R-:W-:Y:S01]  /*0af0*/  SEL R24, R28, R19, !P2 ;  /* 0x000000131c187207 */ /* 0x002fe20005000000 */
[----:B------:R-:W0:Y:S01]  /*0b00*/  LDC.64 R16, c[0x0][0x3a0] ;  /* 0x0000e800ff107b82 */ /* 0x000e220000000a00 */
[----:B------:R-:W-:-:S03]  /*0b10*/  PRMT R32, R15, 0x5410, R15 ;  /* 0x000054100f207816 */ /* 0x000fc6000000000f */
[----:B------:R-:W-:Y:S04]  /*0b20*/  SHFL.DOWN PT, R29, R24, 0x1, 0x1f ;  /* 0x08201f00181d7f89 */ /* 0x000fe800000e0000 */
[----:B------:R-:W1:Y:S01]  /*0b30*/  SHFL.DOWN PT, R25, R32, 0x1, 0x1f ;  /* 0x08201f0020197f89 */ /* 0x000e6200000e0000 */
[----:B------:R-:W2:Y:S01]  /*0b40*/  LDC.64 R18, c[0x0][0x3a8] ;  /* 0x0000ea00ff127b82 */ /* 0x000ea20000000a00 */
[----:B0-----:R-:W-:Y:S01]  /*0b50*/  IMAD.WIDE.U32 R16, R0, 0x2, R16 ;  /* 0x0000000200107825 */ /* 0x001fe200078e0010 */
[----:B-1----:R-:W-:-:S07]  /*0b60*/  PRMT R28, R25, 0x7610, R28 ;  /* 0x00007610191c7816 */ /* 0x002fce000000001c */
.L_x_104:
[----:B------:R-:W-:Y:S01]  /*0b70*/  HSETP2.GT.AND P2, PT, R28.H0_H0, R15.H0_H0, PT ;  /* 0x2000000f1c007234 */ /* 0x000fe20003f44800 */
[----:B0-2---:R-:W-:-:S04]  /*0b80*/  IMAD.WIDE.U32 R18, R0, 0x4, R18 ;  /* 0x0000000400127825 */ /* 0x005fc800078e0012 */
[----:B------:R-:W-:Y:S02]  /*0b90*/  SEL R15, R15, R28, !P2 ;  /* 0x0000001c0f0f7207 */ /* 0x000fe40005000000 */
[----:B------:R-:W-:-:S03]  /*0ba0*/  SEL R29, R24, R29, !P2 ;  /* 0x0000001d181d7207 */ /* 0x000fc60005000000 */
[----:B------:R2:W-:Y:S04]  /*0bb0*/  @!P1 STG.E.U16 desc[UR10][R16.64], R15 ;  /* 0x0000000f10009986 */ /* 0x0005e8000c10150a */
[----:B------:R2:W-:Y:S02]  /*0bc0*/  @!P1 STG.E desc[UR10][R18.64], R29 ;  /* 0x0000001d12009986 */ /* 0x0005e4000c10190a */
.L_x_19:
[----:B------:R-:W-:Y:S05]  /*0bd0*/  BSYNC B0 ;  /* 0x0000000000007941 */ /* 0x000fea0003800000 */
.L_x_18:
[----:B0-----:R-:W-:-:S05]  /*0be0*/  CS2R.32 R28, SR_CgaSize ;  /* 0x00000000001c7805 */ /* 0x001fca0000008a00 */
[----:B------:R-:W-:-:S06]  /*0bf0*/  IMAD R28, R28, -0xa0, RZ ;  /* 0xffffff601c1c7824 */ /* 0x000fcc00078e02ff */
[----:B------:R-:W0:Y:S01]  /*0c00*/  LDC R28, c[0x0][R28+0x258] ;  /* 0x000096001c1c7b82 */ /* 0x000e220000000800 */
[----:B--2---:R-:W-:-:S05]  /*0c10*/  CS2R.32 R29, SR_CgaSize ;  /* 0x00000000001d7805 */ /* 0x004fca0000008a00 */
[----:B------:R-:W-:-:S06]  /*0c20*/  IMAD R29, R29, -0xa0, RZ ;  /* 0xffffff601d1d7824 */ /* 0x000fcc00078e02ff */
[----:B------:R-:W2:Y:S01]  /*0c30*/  LDC R29, c[0x0][R29+0x254] ;  /* 0x000095001d1d7b82 */ /* 0x000ea20000000800 */
[----:B0-----:R-:W-:-:S04]  /*0c40*/  ISETP.NE.U32.AND P1, PT, R28, RZ, PT ;  /* 0x000000ff1c00720c */ /* 0x001fc80003f25070 */
[----:B--2---:R-:W-:-:S13]  /*0c50*/  ISETP.NE.AND.EX P1, PT, R29, RZ, PT, P1 ;  /* 0x000000ff1d00720c */ /* 0x004fda0003f25310 */
[----:B------:R-:W-:Y:S05]  /*0c60*/  @!P1 BRA `(.L_x_23) ;  /* 0x0000002c008c9947 */ /* 0x000fea0003800000 */
[----:B------:R-:W-:Y:S01]  /*0c70*/  UMOV UR6, 0xffffffff ;  /* 0xffffffff00067882 */ /* 0x000fe20000000000 */
[----:B------:R-:W-:Y:S02]  /*0c80*/  ISETP.NE.AND P1, PT, R4, RZ, PT ;  /* 0x000000ff0400720c */ /* 0x000fe40003f25270 */
[----:B------:R-:W-:Y:S11]  /*0c90*/  BRA.DIV UR6, `(.L_x_24) ;  /* 0x0000003606bc7947 */ /* 0x000ff6000b800000 */
[----:B------:R-:W-:Y:S06]  /*0ca0*/  BAR.SYNC.DEFER_BLOCKING 0x0 ;  /* 0x0000000000007b1d */ /* 0x000fec0000010000 */
.L_x_107:
[----:B------:R-:W-:Y:S04]  /*0cb0*/  BSSY B0, `(.L_x_25) ;  /* 0x0000017000007945 */ /* 0x000fe80003800000 */
[----:B------:R-:W-:Y:S05]  /*0cc0*/  @P1 BRA `(.L_x_26) ;  /* 0x0000000000541947 */ /* 0x000fea0003800000 */
[----:B-1----:R-:W0:Y:S01]  /*0cd0*/  S2R R17, SR_LANEID ;  /* 0x0000000000117919 */ /* 0x002e220000000000 */
[----:B------:R-:W-:Y:S02]  /*0ce0*/  VOTEU.ANY UR6, UPT, PT ;  /* 0x0000000000067886 */ /* 0x000fe400038e0100 */
[----:B------:R-:W0:Y:S08]  /*0cf0*/  FLO.U32 R16, UR6 ;  /* 0x0000000600107d00 */ /* 0x000e3000080e0000 */
[----:B------:R-:W1:Y:S01]  /*0d00*/  POPC R15, UR6 ;  /* 0x00000006000f7d09 */ /* 0x000e620008000000 */
[----:B0-----:R-:W-:Y:S01]  /*0d10*/  ISETP.EQ.U32.AND P1, PT, R16, R17, PT ;  /* 0x000000111000720c */ /* 0x001fe20003f22070 */
[----:B-1----:R-:W-:-:S12]  /*0d20*/  IMAD R17, R15, UR4, RZ ;  /* 0x000000040f117c24 */ /* 0x002fd8000f8e02ff */
[----:B------:R-:W-:Y:S06]  /*0d30*/  @P1 MEMBAR.ALL.GPU ;  /* 0x0000000000001992 */ /* 0x000fec000000a000 */
[----:B------:R-:W-:-:S00]  /*0d40*/  @P1 ERRBAR ;  /* 0x00000000000019ab */ /* 0x000fc00000000000 */
[----:B------:R-:W-:Y:S06]  /*0d50*/  @P1 CGAERRBAR ;  /* 0x00000000000015ab */ /* 0x000fec0000000000 */
[----:B------:R-:W2:Y:S01]  /*0d60*/  @P1 ATOM.E.ADD.STRONG.GPU PT, R17, desc[UR10][R28.64+0x4], R17 ;  /* 0x800004111c11198a */ /* 0x000ea200081ef10a */
[----:B------:R-:W0:Y:S02]  /*0d70*/  S2R R18, SR_LTMASK ;  /* 0x0000000000127919 */ /* 0x000e240000003900 */
[----:B0-----:R-:W-:-:S06]  /*0d80*/  LOP3.LUT R18, R18, UR6, RZ, 0xc0, !PT ;  /* 0x0000000612127c12 */ /* 0x001fcc000f8ec0ff */
[----:B------:R-:W0:Y:S01]  /*0d90*/  POPC R18, R18 ;  /* 0x0000001200127309 */ /* 0x000e220000000000 */
[----:B--2---:R-:W0:Y:S02]  /*0da0*/  SHFL.IDX PT, R15, R17, R16, 0x1f ;  /* 0x00001f10110f7589 */ /* 0x004e2400000e0000 */
[----:B0-----:R-:W-:-:S07]  /*0db0*/  IMAD R15, R18, UR4, R15 ;  /* 0x00000004120f7c24 */ /* 0x001fce000f8e020f */
.L_x_27:
[----:B------:R-:W2:Y:S04]  /*0dc0*/  LD.E.STRONG.GPU R16, desc[UR10][R28.64+0x4] ;  /* 0x0000040a1c107980 */ /* 0x000ea8000c10f900 */
[----:B--2---:R-:W-:Y:S01]  /*0dd0*/  CCTL.IVALL ;  /* 0x00000000ff00798f */ /* 0x004fe20002000000 */
[----:B------:R-:W-:Y:S05]  /*0de0*/  YIELD ;  /* 0x0000000000007946 */ /* 0x000fea0003800000 */
[----:B------:R-:W-:-:S04]  /*0df0*/  LOP3.LUT R16, R16, R15, RZ, 0x3c, !PT ;  /* 0x0000000f10107212 */ /* 0x000fc800078e3cff */
[----:B------:R-:W-:-:S13]  /*0e00*/  ISETP.GT.AND P1, PT, R16, -0x1, PT ;  /* 0xffffffff1000780c */ /* 0x000fda0003f24270 */
[----:B------:R-:W-:Y:S05]  /*0e10*/  @P1 BRA `(.L_x_27) ;  /* 0xfffffffc00e81947 */ /* 0x000fea000383ffff */
.L_x_26:
[----:B------:R-:W-:Y:S05]  /*0e20*/  BSYNC B0 ;  /* 0x0000000000007941 */ /* 0x000fea0003800000 */
.L_x_25:
[----:B------:R-:W-:-:S03]  /*0e30*/  UMOV UR6, 0xffffffff ;  /* 0xffffffff00067882 */ /* 0x000fc60000000000 */
[----:B------:R-:W-:Y:S05]  /*0e40*/  BRA.DIV UR6, `(.L_x_28) ;  /* 0x0000003606807947 */ /* 0x000fea000b800000 */
[----:B------:R-:W-:Y:S06]  /*0e50*/  BAR.SYNC.DEFER_BLOCKING 0x0 ;  /* 0x0000000000007b1d */ /* 0x000fec0000010000 */
.L_x_110:
[----:B------:R-:W-:Y:S04]  /*0e60*/  BSSY B1, `(.L_x_29) ;  /* 0x00000f6000017945 */ /* 0x000fe80003800000 */
[----:B------:R-:W-:Y:S05]  /*0e70*/  @!P0 BRA `(.L_x_30) ;  /* 0x0000000c00d08947 */ /* 0x000fea0003800000 */
[----:B------:R-:W0:Y:S01]  /*0e80*/  LDCU UR6, c[0x0][0x3b0] ;  /* 0x00007600ff0677ac */ /* 0x000e220008000800 */
[----:B------:R-:W-:Y:S01]  /*0e90*/  BSSY.RECONVERGENT B0, `(.L_x_31) ;  /* 0x00000cc000007945 */ /* 0x000fe20003800200 */
[----:B-1----:R-:W-:Y:S01]  /*0ea0*/  PRMT R15, RZ, 0x7610, R15 ;  /* 0x00007610ff0f7816 */ /* 0x002fe2000000000f */
[----:B------:R-:W-:Y:S01]  /*0eb0*/  IMAD.MOV.U32 R24, RZ, RZ, R22 ;  /* 0x000000ffff187224 */ /* 0x000fe200078e0016 */
[----:B0-----:R-:W-:-:S13]  /*0ec0*/  ISETP.GE.AND P1, PT, R6, UR6, PT ;  /* 0x0000000606007c0c */ /* 0x001fda000bf26270 */
[----:B------:R-:W-:Y:S05]  /*0ed0*/  @P1 BRA `(.L_x_32) ;  /* 0x0000000c001c1947 */ /* 0x000fea0003800000 */
[C---:B------:R-:W-:Y:S01]  /*0ee0*/  ISETP.GE.U32.AND P1, PT, R11.reuse, 0x1e0, PT ;  /* 0x000001e00b00780c */ /* 0x040fe20003f26070 */
[----:B------:R-:W-:Y:S01]  /*0ef0*/  BSSY.RECONVERGENT B2, `(.L_x_33) ;  /* 0x000005d000027945 */ /* 0x000fe20003800200 */
[----:B------:R-:W-:Y:S01]  /*0f00*/  IMAD.MOV.U32 R25, RZ, RZ, R6 ;  /* 0x000000ffff197224 */ /* 0x000fe200078e0006 */
[----:B------:R-:W-:Y:S01]  /*0f10*/  LEA.HI R26, R11, 0x1, RZ, 0x1b ;  /* 0x000000010b1a7811 */ /* 0x000fe200078fd8ff */
[----:B------:R-:W-:Y:S01]  /*0f20*/  IMAD.MOV.U32 R24, RZ, RZ, R22 ;  /* 0x000000ffff187224 */ /* 0x000fe200078e0016 */
[----:B------:R-:W-:-:S08]  /*0f30*/  PRMT R15, RZ, 0x7610, R15 ;  /* 0x00007610ff0f7816 */ /* 0x000fd0000000000f */
[----:B------:R-:W-:Y:S05]  /*0f40*/  @!P1 BRA `(.L_x_34) ;  /* 0x00000004005c9947 */ /* 0x000fea0003800000 */
[----:B------:R-:W0:Y:S01]  /*0f50*/  LDC.64 R16, c[0x0][0x3a8] ;  /* 0x0000ea00ff107b82 */ /* 0x000e220000000a00 */
[----:B------:R-:W-:Y:S01]  /*0f60*/  IMAD.MOV.U32 R25, RZ, RZ, R6 ;  /* 0x000000ffff197224 */ /* 0x000fe200078e0006 */
[----:B------:R-:W-:Y:S01]  /*0f70*/  LOP3.LUT R6, R3, 0x1f, RZ, 0xc0, !PT ;  /* 0x0000001f03067812 */ /* 0x000fe200078ec0ff */
[----:B------:R-:W-:Y:S01]  /*0f80*/  IMAD.MOV.U32 R24, RZ, RZ, R22 ;  /* 0x000000ffff187224 */ /* 0x000fe200078e0016 */
[----:B------:R-:W-:Y:S02]  /*0f90*/  LEA.HI R31, R11, 0x1, RZ, 0x1b ;  /* 0x000000010b1f7811 */ /* 0x000fe400078fd8ff */
[----:B------:R-:W-:Y:S02]  /*0fa0*/  PRMT R15, RZ, 0x7610, R15 ;  /* 0x00007610ff0f7816 */ /* 0x000fe4000000000f */
[----:B------:R-:W-:-:S05]  /*0fb0*/  LOP3.LUT R31, R31, 0xffffff0, RZ, 0xc0, !PT ;  /* 0x0ffffff01f1f7812 */ /* 0x000fca00078ec0ff */
[----:B------:R-:W-:Y:S02]  /*0fc0*/  IMAD.MOV R31, RZ, RZ, -R31 ;  /* 0x000000ffff1f7224 */ /* 0x000fe400078e0a1f */
[----:B0-----:R-:W-:-:S03]  /*0fd0*/  IMAD.WIDE.U32 R16, R6, 0x4, R16 ;  /* 0x0000000406107825 */ /* 0x001fc600078e0010 */
[----:B------:R-:W-:Y:S01]  /*0fe0*/  IADD3 R27, P1, PT, R16, 0x400, RZ ;  /* 0x00000400101b7810 */ /* 0x000fe20007f3e0ff */
[----:B------:R-:W-:-:S04]  /*0ff0*/  IMAD.MOV.U32 R16, RZ, RZ, R7 ;  /* 0x000000ffff107224 */ /* 0x000fc800078e0007 */
[----:B------:R-:W-:Y:S02]  /*1000*/  IMAD.X R32, RZ, RZ, R17, P1 ;  /* 0x000000ffff207224 */ /* 0x000fe400008e0611 */
[----:B------:R-:W-:-:S07]  /*1010*/  IMAD.MOV.U32 R17, RZ, RZ, R9 ;  /* 0x000000ffff117224 */ /* 0x000fce00078e0009 */
.L_x_35:
[----:B------:R-:W2:Y:S04]  /*1020*/  LDG.E.U16 R34, desc[UR10][R16.64+-0x200] ;  /* 0xfffe000a10227981 */ /* 0x000ea8000c1e1500 */
[----:B------:R-:W3:Y:S01]  /*1030*/  LDG.E.U16 R36, desc[UR10][R16.64+-0x1c0] ;  /* 0xfffe400a10247981 */ /* 0x000ee2000c1e1500 */
[----:B0-----:R-:W-:Y:S02]  /*1040*/  IMAD.MOV.U32 R18, RZ, RZ, R27 ;  /* 0x000000ffff127224 */ /* 0x001fe400078e001b */
[----:B------:R-:W-:Y:S02]  /*1050*/  IMAD.MOV.U32 R19, RZ, RZ, R32 ;  /* 0x000000ffff137224 */ /* 0x000fe400078e0020 */
[----:B------:R-:W4:Y:S01]  /*1060*/  LDG.E.U16 R32, desc[UR10][R16.64+-0x180] ;  /* 0xfffe800a10207981 */ /* 0x000f22000c1e1500 */
[----:B--2---:R-:W-:-:S13]  /*1070*/  HSETP2.GT.AND P1, PT, R34.H0_H0, R15.H0_H0, PT ;  /* 0x2000000f22007234 */ /* 0x004fda0003f24800 */
[----:B-----5:R0:W2:Y:S01]  /*1080*/  @P1 LDG.E R24, desc[UR10][R18.64+-0x400] ;  /* 0xfffc000a12181981 */ /* 0x0200a2000c1e1900 */
[----:B------:R-:W-:-:S03]  /*1090*/  @P1 PRMT R15, R34, 0x7610, R15 ;  /* 0x00007610220f1816 */ /* 0x000fc6000000000f */
[----:B------:R-:W4:Y:S02]  /*10a0*/  LDG.E.U16 R34, desc[UR10][R16.64+-0x140] ;  /* 0xfffec00a10227981 */ /* 0x000f24000c1e1500 */
[----:B---3--:R-:W-:-:S13]  /*10b0*/  HSETP2.GT.AND P1, PT, R36.H0_H0, R15.H0_H0, PT ;  /* 0x2000000f24007234 */ /* 0x008fda0003f24800 */
[----:B--2---:R0:W2:Y:S01]  /*10c0*/  @P1 LDG.E R24, desc[UR10][R18.64+-0x380] ;  /* 0xfffc800a12181981 */ /* 0x0040a2000c1e1900 */
[----:B------:R-:W-:-:S05]  /*10d0*/  @P1 PRMT R15, R36, 0x7610, R15 ;  /* 0x00007610240f1816 */ /* 0x000fca000000000f */
[----:B----4-:R-:W-:-:S13]  /*10e0*/  HSETP2.GT.AND P1, PT, R32.H0_H0, R15.H0_H0, PT ;  /* 0x2000000f20007234 */ /* 0x010fda0003f24800 */
[----:B--2---:R0:W2:Y:S01]  /*10f0*/  @P1 LDG.E R24, desc[UR10][R18.64+-0x300] ;  /* 0xfffd000a12181981 */ /* 0x0040a2000c1e1900 */
[----:B------:R-:W-:-:S03]  /*1100*/  @P1 PRMT R15, R32, 0x7610, R15 ;  /* 0x00007610200f1816 */ /* 0x000fc6000000000f */
[----:B------:R-:W3:Y:S02]  /*1110*/  LDG.E.U16 R32, desc[UR10][R16.64+-0x100] ;  /* 0xffff000a10207981 */ /* 0x000ee4000c1e1500 */
[----:B------:R-:W-:-:S13]  /*1120*/  HSETP2.GT.AND P1, PT, R34.H0_H0, R15.H0_H0, PT ;  /* 0x2000000f22007234 */ /* 0x000fda0003f24800 */
[----:B--2---:R0:W2:Y:S01]  /*1130*/  @P1 LDG.E R24, desc[UR10][R18.64+-0x280] ;  /* 0xfffd800a12181981 */ /* 0x0040a2000c1e1900 */
[----:B------:R-:W-:-:S03]  /*1140*/  @P1 PRMT R15, R34, 0x7610, R15 ;  /* 0x00007610220f1816 */ /* 0x000fc6000000000f */
[----:B------:R-:W4:Y:S02]  /*1150*/  LDG.E.U16 R34, desc[UR10][R16.64+-0xc0] ;  /* 0xffff400a10227981 */ /* 0x000f24000c1e1500 */
[----:B---3--:R-:W-:-:S13]  /*1160*/  HSETP2.GT.AND P1, PT, R32.H0_H0, R15.H0_H0, PT ;  /* 0x2000000f20007234 */ /* 0x008fda0003f24800 */
[----:B--2---:R0:W2:Y:S01]  /*1170*/  @P1 LDG.E R24, desc[UR10][R18.64+-0x200] ;  /* 0xfffe000a12181981 */ /* 0x0040a2000c1e1900 */
[----:B------:R-:W-:-:S03]  /*1180*/  @P1 PRMT R15, R32, 0x7610, R15 ;  /* 0x00007610200f1816 */ /* 0x000fc6000000000f */
[----:B------:R-:W3:Y:S02]  /*1190*/  LDG.E.U16 R32, desc[UR10][R16.64+-0x80] ;  /* 0xffff800a10207981 */ /* 0x000ee4000c1e1500 */
[----:B----4-:R-:W-:-:S13]  /*11a0*/  HSETP2.GT.AND P1, PT, R34.H0_H0, R15.H0_H0, PT ;  /* 0x2000000f22007234 */ /* 0x010fda0003f24800 */
        /* <DEDUP_REMOVED lines=37> */
[----:B------:R-:W-:-:S05]  /*1400*/  @P1 PRMT R15, R32, 0x7610, R15 ;  /* 0x00007610200f1816 */ /* 0x000fca000000000f */
[----:B----4-:R-:W-:Y:S01]  /*1410*/  HSETP2.GT.AND P1, PT, R34.H0_H0, R15.H0_H0, PT ;  /* 0x2000000f22007234 */ /* 0x010fe20003f24800 */
[----:B------:R-:W-:-:S05]  /*1420*/  VIADD R31, R31, 0x10 ;  /* 0x000000101f1f7836 */ /* 0x000fca0000000000 */
[----:B------:R-:W-:-:S07]  /*1430*/  ISETP.NE.AND P4, PT, R31, RZ, PT ;  /* 0x000000ff1f00720c */ /* 0x000fce0003f85270 */
[----:B--2---:R0:W5:Y:S01]  /*1440*/  @P1 LDG.E R24, desc[UR10][R18.64+0x380] ;  /* 0x0003800a12181981 */ /* 0x004162000c1e1900 */
[----:B------:R-:W-:Y:S02]  /*1450*/  IADD3 R16, P2, PT, R16, 0x400, RZ ;  /* 0x0000040010107810 */ /* 0x000fe40007f5e0ff */
[----:B------:R-:W-:Y:S01]  /*1460*/  IADD3 R27, P3, PT, R18, 0x800, RZ ;  /* 0x00000800121b7810 */ /* 0x000fe20007f7e0ff */
[----:B------:R-:W-:Y:S01]  /*1470*/  VIADD R25, R25, 0x200 ;  /* 0x0000020019197836 */ /* 0x000fe20000000000 */
[----:B------:R-:W-:Y:S01]  /*1480*/  @P1 PRMT R15, R34, 0x7610, R15 ;  /* 0x00007610220f1816 */ /* 0x000fe2000000000f */
[----:B------:R-:W-:Y:S02]  /*1490*/  IMAD.X R17, RZ, RZ, R17, P2 ;  /* 0x000000ffff117224 */ /* 0x000fe400010e0611 */
[----:B------:R-:W-:Y:S01]  /*14a0*/  IMAD.X R32, RZ, RZ, R19, P3 ;  /* 0x000000ffff207224 */ /* 0x000fe200018e0613 */
[----:B------:R-:W-:Y:S07]  /*14b0*/  @P4 BRA `(.L_x_35) ;  /* 0xfffffff800d84947 */ /* 0x000fee000383ffff */
.L_x_34:
[----:B------:R-:W-:Y:S05]  /*14c0*/  BSYNC.RECONVERGENT B2 ;  /* 0x0000000000027941 */ /* 0x000fea0003800200 */
.L_x_33:
[----:B------:R-:W-:-:S04]  /*14d0*/  LOP3.LUT R16, R26, 0xf, RZ, 0xc0, !PT ;  /* 0x0000000f1a107812 */ /* 0x000fc800078ec0ff */
[----:B------:R-:W-:-:S13]  /*14e0*/  ISETP.NE.AND P1, PT, R16, RZ, PT ;  /* 0x000000ff1000720c */ /* 0x000fda0003f25270 */
[----:B------:R-:W-:Y:S05]  /*14f0*/  @!P1 BRA `(.L_x_32) ;  /* 0x0000000400949947 */ /* 0x000fea0003800000 */
[----:B------:R-:W-:Y:S01]  /*1500*/  VIADD R16, R16, 0xffffffff ;  /* 0xffffffff10107836 */ /* 0x000fe20000000000 */
[----:B------:R-:W-:Y:S01]  /*1510*/  LOP3.LUT R27, R26, 0x7, RZ, 0xc0, !PT ;  /* 0x000000071a1b7812 */ /* 0x000fe200078ec0ff */
[----:B------:R-:W-:Y:S03]  /*1520*/  BSSY.RECONVERGENT B2, `(.L_x_36) ;  /* 0x0000029000027945 */ /* 0x000fe60003800200 */
[----:B------:R-:W-:Y:S02]  /*1530*/  ISETP.GE.U32.AND P2, PT, R16, 0x7, PT ;  /* 0x000000071000780c */ /* 0x000fe40003f46070 */
[----:B------:R-:W-:-:S11]  /*1540*/  ISETP.NE.AND P1, PT, R27, RZ, PT ;  /* 0x000000ff1b00720c */ /* 0x000fd60003f25270 */
[----:B------:R-:W-:Y:S05]  /*1550*/  @!P2 BRA `(.L_x_37) ;  /* 0x000000000094a947 */ /* 0x000fea0003800000 */
[----:B0-----:R-:W0:Y:S08]  /*1560*/  LDC.64 R18, c[0x0][0x3a0] ;  /* 0x0000e800ff127b82 */ /* 0x001e300000000a00 */
[----:B------:R-:W1:Y:S01]  /*1570*/  LDC.64 R16, c[0x0][0x3a8] ;  /* 0x0000ea00ff107b82 */ /* 0x000e620000000a00 */
[----:B0-----:R-:W-:-:S05]  /*1580*/  IMAD.WIDE.U32 R18, R25, 0x2, R18 ;  /* 0x0000000219127825 */ /* 0x001fca00078e0012 */
[----:B------:R-:W2:Y:S04]  /*1590*/  LDG.E.U16 R32, desc[UR10][R18.64] ;  /* 0x0000000a12207981 */ /* 0x000ea8000c1e1500 */
[----:B------:R-:W3:Y:S01]  /*15a0*/  LDG.E.U16 R34, desc[UR10][R18.64+0x40] ;  /* 0x0000400a12227981 */ /* 0x000ee2000c1e1500 */
[----:B-1----:R-:W-:Y:S01]  /*15b0*/  IMAD.WIDE.U32 R16, R25, 0x4, R16 ;  /* 0x0000000419107825 */ /* 0x002fe200078e0010 */
[----:B--2---:R-:W-:-:S13]  /*15c0*/  HSETP2.GT.AND P2, PT, R32.H0_H0, R15.H0_H0, PT ;  /* 0x2000000f20007234 */ /* 0x004fda0003f44800 */
[----:B-----5:R1:W2:Y:S01]  /*15d0*/  @P2 LDG.E R24, desc[UR10][R16.64] ;  /* 0x0000000a10182981 */ /* 0x0202a2000c1e1900 */
        /* <DEDUP_REMOVED lines=24> */
[----:B------:R-:W-:-:S05]  /*1760*/  @P2 PRMT R15, R32, 0x7610, R15 ;  /* 0x00007610200f2816 */ /* 0x000fca000000000f */
[----:B---3--:R-:W-:-:S13]  /*1770*/  HSETP2.GT.AND P2, PT, R34.H0_H0, R15.H0_H0, PT ;  /* 0x2000000f22007234 */ /* 0x008fda0003f44800 */
[----:B--2---:R1:W5:Y:S01]  /*1780*/  @P2 LDG.E R24, desc[UR10][R16.64+0x380] ;  /* 0x0003800a10182981 */ /* 0x004362000c1e1900 */
[----:B------:R-:W-:Y:S01]  /*1790*/  VIADD R25, R25, 0x100 ;  /* 0x0000010019197836 */ /* 0x000fe20000000000 */
[----:B------:R-:W-:-:S07]  /*17a0*/  @P2 PRMT R15, R34, 0x7610, R15 ;  /* 0x00007610220f2816 */ /* 0x000fce000000000f */
.L_x_37:
[----:B------:R-:W-:Y:S05]  /*17b0*/  BSYNC.RECONVERGENT B2 ;  /* 0x0000000000027941 */ /* 0x000fea0003800200 */
.L_x_36:
        /* <DEDUP_REMOVED lines=8> */
[----:B-1----:R-:W1:Y:S01]  /*1840*/  LDC.64 R16, c[0x0][0x3a8] ;  /* 0x0000ea00ff107b82 */ /* 0x002e620000000a00 */
[----:B0-----:R-:W-:-:S05]  /*1850*/  IMAD.WIDE.U32 R18, R25, 0x2, R18 ;  /* 0x0000000219127825 */ /* 0x001fca00078e0012 */
[----:B------:R-:W2:Y:S04]  /*1860*/  LDG.E.U16 R32, desc[UR10][R18.64] ;  /* 0x0000000a12207981 */ /* 0x000ea8000c1e1500 */
[----:B------:R-:W3:Y:S01]  /*1870*/  LDG.E.U16 R34, desc[UR10][R18.64+0x40] ;  /* 0x0000400a12227981 */ /* 0x000ee2000c1e1500 */
[----:B-1----:R-:W-:Y:S01]  /*1880*/  IMAD.WIDE.U32 R16, R25, 0x4, R16 ;  /* 0x0000000419107825 */ /* 0x002fe200078e0010 */
[----:B--2---:R-:W-:-:S13]  /*1890*/  HSETP2.GT.AND P2, PT, R32.H0_H0, R15.H0_H0, PT ;  /* 0x2000000f20007234 */ /* 0x004fda0003f44800 */
[----:B-----5:R2:W4:Y:S01]  /*18a0*/  @P2 LDG.E R24, desc[UR10][R16.64] ;  /* 0x0000000a10182981 */ /* 0x020522000c1e1900 */
[----:B------:R-:W-:-:S03]  /*18b0*/  @P2 PRMT R15, R32, 0x7610, R15 ;  /* 0x00007610200f2816 */ /* 0x000fc6000000000f */
[----:B------:R-:W2:Y:S02]  /*18c0*/  LDG.E.U16 R32, desc[UR10][R18.64+0x80] ;  /* 0x0000800a12207981 */ /* 0x000ea4000c1e1500 */
[----:B---3--:R-:W-:-:S13]  /*18d0*/  HSETP2.GT.AND P2, PT, R34.H0_H0, R15.H0_H0, PT ;  /* 0x2000000f22007234 */ /* 0x008fda0003f44800 */
[----:B----4-:R3:W4:Y:S01]  /*18e0*/  @P2 LDG.E R24, desc[UR10][R16.64+0x80] ;  /* 0x0000800a10182981 */ /* 0x010722000c1e1900 */
[----:B------:R-:W-:-:S03]  /*18f0*/  @P2 PRMT R15, R34, 0x7610, R15 ;  /* 0x00007610220f2816 */ /* 0x000fc6000000000f */
[----:B------:R-:W3:Y:S02]  /*1900*/  LDG.E.U16 R34, desc[UR10][R18.64+0xc0] ;  /* 0x0000c00a12227981 */ /* 0x000ee4000c1e1500 */
[----:B--2---:R-:W-:-:S13]  /*1910*/  HSETP2.GT.AND P2, PT, R32.H0_H0, R15.H0_H0, PT ;  /* 0x2000000f20007234 */ /* 0x004fda0003f44800 */
[----:B----4-:R2:W4:Y:S01]  /*1920*/  @P2 LDG.E R24, desc[UR10][R16.64+0x100] ;  /* 0x0001000a10182981 */ /* 0x010522000c1e1900 */
[----:B------:R-:W-:-:S05]  /*1930*/  @P2 PRMT R15, R32, 0x7610, R15 ;  /* 0x00007610200f2816 */ /* 0x000fca000000000f */
[----:B---3--:R-:W-:-:S13]  /*1940*/  HSETP2.GT.AND P2, PT, R34.H0_H0, R15.H0_H0, PT ;  /* 0x2000000f22007234 */ /* 0x008fda0003f44800 */
[----:B----4-:R2:W5:Y:S01]  /*1950*/  @P2 LDG.E R24, desc[UR10][R16.64+0x180] ;  /* 0x0001800a10182981 */ /* 0x010562000c1e1900 */
[----:B------:R-:W-:Y:S01]  /*1960*/  VIADD R25, R25, 0x80 ;  /* 0x0000008019197836 */ /* 0x000fe20000000000 */
[----:B------:R-:W-:-:S07]  /*1970*/  @P2 PRMT R15, R34, 0x7610, R15 ;  /* 0x00007610220f2816 */ /* 0x000fce000000000f */
.L_x_39:
[----:B------:R-:W-:Y:S05]  /*1980*/  BSYNC.RECONVERGENT B2 ;  /* 0x0000000000027941 */ /* 0x000fea0003800200 */
.L_x_38:
[----:B------:R-:W-:Y:S05]  /*1990*/  @!P1 BRA `(.L_x_32) ;  /* 0x00000000006c9947 */ /* 0x000fea0003800000 */
[----:B0-----:R-:W0:Y:S08]  /*19a0*/  LDC.64 R18, c[0x0][0x3a0] ;  /* 0x0000e800ff127b82 */ /* 0x001e300000000a00 */
[----:B-12---:R-:W1:Y:S01]  /*19b0*/  LDC.64 R16, c[0x0][0x3a8] ;  /* 0x0000ea00ff107b82 */ /* 0x006e620000000a00 */
[----:B0-----:R-:W-:-:S05]  /*19c0*/  IMAD.WIDE.U32 R18, R25, 0x2, R18 ;  /* 0x0000000219127825 */ /* 0x001fca00078e0012 */
[----:B------:R-:W2:Y:S01]  /*19d0*/  LDG.E.U16 R32, desc[UR10][R18.64] ;  /* 0x0000000a12207981 */ /* 0x000ea2000c1e1500 */
[----:B------:R-:W-:Y:S01]  /*19e0*/  BSSY.RECONVERGENT B2, `(.L_x_40) ;  /* 0x0000007000027945 */ /* 0x000fe20003800200 */
[----:B------:R-:W-:Y:S01]  /*19f0*/  ISETP.NE.AND P2, PT, R26, 0x1, PT ;  /* 0x000000011a00780c */ /* 0x000fe20003f45270 */
[----:B-1----:R-:W-:Y:S01]  /*1a00*/  IMAD.WIDE.U32 R16, R25, 0x4, R16 ;  /* 0x0000000419107825 */ /* 0x002fe200078e0010 */
[----:B--2---:R-:W-:-:S13]  /*1a10*/  HSETP2.GT.AND P1, PT, R32.H0_H0, R15.H0_H0, PT ;  /* 0x2000000f20007234 */ /* 0x004fda0003f24800 */
[----:B------:R-:W-:Y:S05]  /*1a20*/  @!P1 BRA `(.L_x_41) ;  /* 0x0000000000089947 */ /* 0x000fea0003800000 */
[----:B-----5:R0:W5:Y:S01]  /*1a30*/  LDG.E R24, desc[UR10][R16.64] ;  /* 0x0000000a10187981 */ /* 0x020162000c1e1900 */
[----:B------:R-:W-:-:S07]  /*1a40*/  PRMT R15, R32, 0x7610, R15 ;  /* 0x00007610200f7816 */ /* 0x000fce000000000f */
.L_x_41:
[----:B------:R-:W-:Y:S05]  /*1a50*/  BSYNC.RECONVERGENT B2 ;  /* 0x0000000000027941 */ /* 0x000fea0003800200 */
.L_x_40:
[----:B------:R-:W-:Y:S05]  /*1a60*/  @!P2 BRA `(.L_x_32) ;  /* 0x000000000038a947 */ /* 0x000fea0003800000 */
[----:B------:R-:W2:Y:S01]  /*1a70*/  LDG.E.U16 R32, desc[UR10][R18.64+0x40] ;  /* 0x0000400a12207981 */ /* 0x000ea2000c1e1500 */
[----:B------:R-:W-:Y:S01]  /*1a80*/  BSSY.RECONVERGENT B2, `(.L_x_42) ;  /* 0x0000006000027945 */ /* 0x000fe20003800200 */
[----:B------:R-:W-:Y:S02]  /*1a90*/  ISETP.NE.AND P2, PT, R26, 0x2, PT ;  /* 0x000000021a00780c */ /* 0x000fe40003f45270 */
[----:B--2---:R-:W-:-:S13]  /*1aa0*/  HSETP2.GT.AND P1, PT, R32.H0_H0, R15.H0_H0, PT ;  /* 0x2000000f20007234 */ /* 0x004fda0003f24800 */
[----:B------:R-:W-:Y:S05]  /*1ab0*/  @!P1 BRA `(.L_x_43) ;  /* 0x0000000000089947 */ /* 0x000fea0003800000 */
[----:B-----5:R1:W5:Y:S01]  /*1ac0*/  LDG.E R24, desc[UR10][R16.64+0x80] ;  /* 0x0000800a10187981 */ /* 0x020362000c1e1900 */
[----:B------:R-:W-:-:S07]  /*1ad0*/  PRMT R15, R32, 0x7610, R15 ;  /* 0x00007610200f7816 */ /* 0x000fce000000000f */
.L_x_43:
[----:B------:R-:W-:Y:S05]  /*1ae0*/  BSYNC.RECONVERGENT B2 ;  /* 0x0000000000027941 */ /* 0x000fea0003800200 */
.L_x_42:
[----:B------:R-:W-:Y:S05]  /*1af0*/  @!P2 BRA `(.L_x_32) ;  /* 0x000000000014a947 */ /* 0x000fea0003800000 */
[----:B------:R-:W2:Y:S02]  /*1b00*/  LDG.E.U16 R18, desc[UR10][R18.64+0x80] ;  /* 0x0000800a12127981 */ /* 0x000ea4000c1e1500 */
[----:B--2---:R-:W-:-:S13]  /*1b10*/  HSETP2.GT.AND P1, PT, R18.H0_H0, R15.H0_H0, PT ;  /* 0x2000000f12007234 */ /* 0x004fda0003f24800 */
[----:B------:R-:W-:Y:S05]  /*1b20*/  @!P1 BRA `(.L_x_32) ;  /* 0x0000000000089947 */ /* 0x000fea0003800000 */
[----:B-----5:R3:W5:Y:S01]  /*1b30*/  LDG.E R24, desc[UR10][R16.64+0x100] ;  /* 0x0001000a10187981 */ /* 0x020762000c1e1900 */
[----:B------:R-:W-:-:S07]  /*1b40*/  PRMT R15, R18, 0x7610, R15 ;  /* 0x00007610120f7816 */ /* 0x000fce000000000f */
.L_x_32:
[----:B------:R-:W-:Y:S05]  /*1b50*/  BSYNC.RECONVERGENT B0 ;  /* 0x0000000000007941 */ /* 0x000fea0003800200 */
.L_x_31:
[----:B------:R-:W-:Y:S01]  /*1b60*/  UMOV UR6, 0xffffffff ;  /* 0xffffffff00067882 */ /* 0x000fe20000000000 */
[----:B------:R-:W-:Y:S02]  /*1b70*/  ISETP.NE.AND P1, PT, R6, RZ, PT ;  /* 0x000000ff0600720c */ /* 0x000fe40003f25270 */
[----:B------:R-:W-:Y:S01]  /*1b80*/  PRMT R32, R15, 0x5410, R15 ;  /* 0x000054100f207816 */ /* 0x000fe2000000000f */
[----:B------:R-:W-:Y:S10]  /*1b90*/  BRA.DIV UR6, `(.L_x_44) ;  /* 0x0000002a065c7947 */ /* 0x000ff4000b800000 */
[----:B0123--:R-:W0:Y:S02]  /*1ba0*/  SHFL.DOWN PT, R16, R32, 0x10, 0x1f ;  /* 0x0a001f0020107f89 */ /* 0x00fe2400000e0000 */
[----:B0-----:R-:W-:-:S05]  /*1bb0*/  HSETP2.GT.AND P2, PT, R16.H0_H0, R15.H0_H0, PT ;  /* 0x2000000f10007234 */ /* 0x001fca0003f44800 */
[----:B------:R-:W-:Y:S02]  /*1bc0*/  SEL R16, R15, R16, !P2 ;  /* 0x000000100f107207 */ /* 0x000fe40005000000 */
[----:B-----5:R-:W0:Y:S02]  /*1bd0*/  SHFL.DOWN PT, R15, R24, 0x10, 0x1f ;  /* 0x0a001f00180f7f89 */ /* 0x020e2400000e0000 */
[----:B------:R-:W-:-:S05]  /*1be0*/  PRMT R32, R16, 0x5410, R16 ;  /* 0x0000541010207816 */ /* 0x000fca0000000010 */
[----:B------:R-:W1:Y:S01]  /*1bf0*/  SHFL.DOWN PT, R17, R32, 0x8, 0x1f ;  /* 0x09001f0020117f89 */ /* 0x000e6200000e0000 */
[----:B0-----:R-:W-:Y:S02]  /*1c00*/  SEL R15, R24, R15, !P2 ;  /* 0x0000000f180f7207 */ /* 0x001fe40005000000 */
[----:B-1----:R-:W-:-:S05]  /*1c10*/  HSETP2.GT.AND P3, PT, R17.H0_H0, R16.H0_H0, PT ;  /* 0x2000001011007234 */ /* 0x002fca0003f64800 */
[----:B------:R-:W-:Y:S02]  /*1c20*/  SEL R17, R16, R17, !P3 ;  /* 0x0000001110117207 */ /* 0x000fe40005800000 */
[----:B------:R-:W0:Y:S02]  /*1c30*/  SHFL.DOWN PT, R16, R15, 0x8, 0x1f ;  /* 0x09001f000f107f89 */ /* 0x000e2400000e0000 */
        /* <DEDUP_REMOVED lines=14> */
[----:B------:R0:W1:Y:S04]  /*1d20*/  SHFL.DOWN PT, R31, R32, 0x1, 0x1f ;  /* 0x08201f00201f7f89 */ /* 0x00006800000e0000 */
[----:B------:R0:W2:Y:S02]  /*1d30*/  SHFL.DOWN PT, R33, R24, 0x1, 0x1f ;  /* 0x08201f0018217f89 */ /* 0x0000a400000e0000 */
.L_x_122:
[----:B------:R-:W3:Y:S01]  /*1d40*/  @!P1 LDC.64 R16, c[0x0][0x3b8] ;  /* 0x0000ee00ff109b82 */ /* 0x000ee20000000a00 */
[----:B-1----:R-:W-:-:S05]  /*1d50*/  HSETP2.GT.AND P2, PT, R31.H0_H0, R15.H0_H0, PT ;  /* 0x2000000f1f007234 */ /* 0x002fca0003f44800 */
[----:B--2---:R-:W-:Y:S02]  /*1d60*/  SEL R33, R24, R33, !P2 ;  /* 0x0000002118217207 */ /* 0x004fe40005000000 */
[----:B------:R-:W1:Y:S03]  /*1d70*/  @!P1 LDC.64 R18, c[0x0][0x3a8] ;  /* 0x0000ea00ff129b82 */ /* 0x000e660000000a00 */
[----:B------:R-:W-:Y:S02]  /*1d80*/  @!P1 VIADD R15, R33, 0x1 ;  /* 0x00000001210f9836 */ /* 0x000fe40000000000 */
[----:B---3--:R-:W-:-:S05]  /*1d90*/  @!P1 IMAD.WIDE R16, R22, 0x4, R16 ;  /* 0x0000000416109825 */ /* 0x008fca00078e0210 */
[----:B------:R2:W-:Y:S04]  /*1da0*/  @!P1 STG.E desc[UR10][R16.64], R15 ;  /* 0x0000000f10009986 */ /* 0x0005e8000c10190a */
[----:B-1----:R2:W-:Y:S02]  /*1db0*/  @!P1 STG.E desc[UR10][R18.64], R33 ;  /* 0x0000002112009986 */ /* 0x0025e4000c10190a */
.L_x_30:
[----:B------:R-:W-:Y:S05]  /*1dc0*/  BSYNC B1 ;  /* 0x0000000000017941 */ /* 0x000fea0003800000 */
.L_x_29:
[----:B------:R-:W-:-:S04]  /*1dd0*/  ISETP.NE.U32.AND P1, PT, R28, RZ, PT ;  /* 0x000000ff1c00720c */ /* 0x000fc80003f25070 */
[----:B------:R-:W-:-:S13]  /*1de0*/  ISETP.NE.AND.EX P1, PT, R29, RZ, PT, P1 ;  /* 0x000000ff1d00720c */ /* 0x000fda0003f25310 */
[----:B------:R-:W-:Y:S05]  /*1df0*/  @!P1 BRA `(.L_x_45) ;  /* 0x0000001c00249947 */ /* 0x000fea0003800000 */
[----:B------:R-:W-:Y:S01]  /*1e00*/  UMOV UR6, 0xffffffff ;  /* 0xffffffff00067882 */ /* 0x000fe20000000000 */
[----:B------:R-:W-:Y:S02]  /*1e10*/  ISETP.NE.AND P2, PT, R4, RZ, PT ;  /* 0x000000ff0400720c */ /* 0x000fe40003f45270 */
[----:B------:R-:W-:Y:S11]  /*1e20*/  BRA.DIV UR6, `(.L_x_46) ;  /* 0x0000002a06e47947 */ /* 0x000ff6000b800000 */
[----:B------:R-:W-:Y:S06]  /*1e30*/  BAR.SYNC.DEFER_BLOCKING 0x0 ;  /* 0x0000000000007b1d */ /* 0x000fec0000010000 */
.L_x_125:
[----:B------:R-:W-:Y:S04]  /*1e40*/  BSSY B0, `(.L_x_47) ;  /* 0x0000019000007945 */ /* 0x000fe80003800000 */
[----:B------:R-:W-:Y:S05]  /*1e50*/  @P2 BRA `(.L_x_48) ;  /* 0x00000000005c2947 */ /* 0x000fea0003800000 */
[----:B-12---:R-:W1:Y:S01]  /*1e60*/  S2R R17, SR_LANEID ;  /* 0x0000000000117919 */ /* 0x006e620000000000 */
[----:B------:R-:W-:Y:S01]  /*1e70*/  VOTEU.ANY UR6, UPT, PT ;  /* 0x0000000000067886 */ /* 0x000fe200038e0100 */
[----:B------:R-:W-:Y:S01]  /*1e80*/  IMAD.MOV.U32 R16, RZ, RZ, R28 ;  /* 0x000000ffff107224 */ /* 0x000fe200078e001c */
[----:B------:R-:W-:Y:S08]  /*1e90*/  FLO.U32 R18, UR6 ;  /* 0x0000000600127d00 */ /* 0x000ff000080e0000 */
[----:B------:R-:W2:Y:S02]  /*1ea0*/  POPC R15, UR6 ;  /* 0x00000006000f7d09 */ /* 0x000ea40008000000 */
[----:B--2---:R-:W-:Y:S01]  /*1eb0*/  IMAD R19, R15, UR4, RZ ;  /* 0x000000040f137c24 */ /* 0x004fe2000f8e02ff */
[----:B-1----:R-:W-:Y:S01]  /*1ec0*/  ISETP.EQ.U32.AND P1, PT, R18, R17, PT ;  /* 0x000000111200720c */ /* 0x002fe20003f22070 */
[----:B------:R-:W-:-:S12]  /*1ed0*/  IMAD.MOV.U32 R17, RZ, RZ, R29 ;  /* 0x000000ffff117224 */ /* 0x000fd800078e001d */
[----:B------:R-:W-:Y:S06]  /*1ee0*/  @P1 MEMBAR.ALL.GPU ;  /* 0x0000000000001992 */ /* 0x000fec000000a000 */
[----:B------:R-:W-:-:S00]  /*1ef0*/  @P1 ERRBAR ;  /* 0x00000000000019ab */ /* 0x000fc00000000000 */
[----:B------:R-:W-:Y:S06]  /*1f00*/  @P1 CGAERRBAR ;  /* 0x00000000000015ab */ /* 0x000fec0000000000 */
[----:B------:R-:W2:Y:S01]  /*1f10*/  @P1 ATOM.E.ADD.STRONG.GPU PT, R19, desc[UR10][R16.64+0x4], R19 ;  /* 0x800004131013198a */ /* 0x000ea200081ef10a */
[----:B0-----:R-:W0:Y:S02]  /*1f20*/  S2R R24, SR_LTMASK ;  /* 0x0000000000187919 */ /* 0x001e240000003900 */
[----:B0-----:R-:W-:-:S06]  /*1f30*/  LOP3.LUT R24, R24, UR6, RZ, 0xc0, !PT ;  /* 0x0000000618187c12 */ /* 0x001fcc000f8ec0ff */
[----:B------:R-:W0:Y:S01]  /*1f40*/  POPC R24, R24 ;  /* 0x0000001800187309 */ /* 0x000e220000000000 */
[----:B--2---:R-:W0:Y:S02]  /*1f50*/  SHFL.IDX PT, R15, R19, R18, 0x1f ;  /* 0x00001f12130f7589 */ /* 0x004e2400000e0000 */
[----:B0-----:R-:W-:-:S07]  /*1f60*/  IMAD R15, R24, UR4, R15 ;  /* 0x00000004180f7c24 */ /* 0x001fce000f8e020f */
.L_x_49:
[----:B------:R-:W2:Y:S04]  /*1f70*/  LD.E.STRONG.GPU R18, desc[UR10][R16.64+0x4] ;  /* 0x0000040a10127980 */ /* 0x000ea8000c10f900 */
[----:B--2---:R-:W-:Y:S01]  /*1f80*/  CCTL.IVALL ;  /* 0x00000000ff00798f */ /* 0x004fe20002000000 */
[----:B------:R-:W-:Y:S05]  /*1f90*/  YIELD ;  /* 0x0000000000007946 */ /* 0x000fea0003800000 */
[----:B------:R-:W-:-:S04]  /*1fa0*/  LOP3.LUT R18, R18, R15, RZ, 0x3c, !PT ;  /* 0x0000000f12127212 */ /* 0x000fc800078e3cff */
[----:B------:R-:W-:-:S13]  /*1fb0*/  ISETP.GT.AND P1, PT, R18, -0x1, PT ;  /* 0xffffffff1200780c */ /* 0x000fda0003f24270 */
[----:B------:R-:W-:Y:S05]  /*1fc0*/  @P1 BRA `(.L_x_49) ;  /* 0xfffffffc00e81947 */ /* 0x000fea000383ffff */
.L_x_48:
[----:B------:R-:W-:Y:S05]  /*1fd0*/  BSYNC B0 ;  /* 0x0000000000007941 */ /* 0x000fea0003800000 */
.L_x_47:
[----:B------:R-:W-:-:S03]  /*1fe0*/  UMOV UR6, 0xffffffff ;  /* 0xffffffff00067882 */ /* 0x000fc60000000000 */
[----:B------:R-:W-:Y:S05]  /*1ff0*/  BRA.DIV UR6, `(.L_x_50) ;  /* 0x0000002a06a07947 */ /* 0x000fea000b800000 */
[----:B------:R-:W-:Y:S06]  /*2000*/  BAR.SYNC.DEFER_BLOCKING 0x0 ;  /* 0x0000000000007b1d */ /* 0x000fec0000010000 */
.L_x_128:
[----:B-12---:R-:W1:Y:S01]  /*2010*/  LDC.64 R16, c[0x0][0x3a8] ;  /* 0x0000ea00ff107b82 */ /* 0x006e620000000a00 */
[----:B------:R-:W2:Y:S01]  /*2020*/  LDCU UR6, c[0x0][0x394] ;  /* 0x00007280ff0677ac */ /* 0x000ea20008000800 */
[----:B-1----:R-:W3:Y:S01]  /*2030*/  LDG.E R34, desc[UR10][R16.64] ;  /* 0x0000000a10227981 */ /* 0x002ee2000c1e1900 */
[----:B------:R-:W-:Y:S01]  /*2040*/  BSSY.RECONVERGENT B0, `(.L_x_51) ;  /* 0x0000065000007945 */ /* 0x000fe20003800200 */
[----:B---3--:R-:W-:Y:S02]  /*2050*/  ISETP.NE.AND P1, PT, R34, R22, PT ;  /* 0x000000162200720c */ /* 0x008fe40003f25270 */
[----:B------:R-:W-:Y:S02]  /*2060*/  SHF.R.S32.HI R35, RZ, 0x1f, R34 ;  /* 0x0000001fff237819 */ /* 0x000fe40000011422 */
[----:B------:R-:W-:-:S04]  /*2070*/  ISETP.NE.OR P1, PT, R0, RZ, !P1 ;  /* 0x000000ff0000720c */ /* 0x000fc80004f25670 */
[----:B--2---:R-:W-:-:S13]  /*2080*/  ISETP.GE.OR P1, PT, R3, UR6, P1 ;  /* 0x0000000603007c0c */ /* 0x004fda0008f26670 */
[----:B------:R-:W-:Y:S05]  /*2090*/  @P1 BRA `(.L_x_52) ;  /* 0x00000004007c1947 */ /* 0x000fea0003800000 */
[----:B------:R-:W-:Y:S01]  /*20a0*/  ISETP.NE.AND P1, PT, R12, 0x300, PT ;  /* 0x000003000c00780c */ /* 0x000fe20003f25270 */
[----:B------:R-:W-:Y:S01]  /*20b0*/  BSSY.RECONVERGENT B1, `(.L_x_53) ;  /* 0x000002b000017945 */ /* 0x000fe20003800200 */
[----:B------:R-:W-:Y:S01]  /*20c0*/  SHF.R.S32.HI R23, RZ, 0x1f, R22 ;  /* 0x0000001fff177819 */ /* 0x000fe20000011416 */
[----:B------:R-:W-:-:S10]  /*20d0*/  IMAD.MOV.U32 R31, RZ, RZ, R5 ;  /* 0x000000ffff1f7224 */ /* 0x000fd400078e0005 */
[----:B------:R-:W-:Y:S05]  /*20e0*/  @!P1 BRA `(.L_x_54) ;  /* 0x00000000009c9947 */ /* 0x000fea0003800000 */
[----:B------:R-:W0:Y:S08]  /*20f0*/  LDC R15, c[0x0][0x38c] ;  /* 0x0000e300ff0f7b82 */ /* 0x000e300000000800 */
[----:B------:R-:W1:Y:S01]  /*2100*/  LDC.64 R16, c[0x0][0x380] ;  /* 0x0000e000ff107b82 */ /* 0x000e620000000a00 */
[----:B0-----:R-:W-:-:S04]  /*2110*/  IMAD.WIDE R24, R5, R15, R34 ;  /* 0x0000000f05187225 */ /* 0x001fc800078e0222 */
[----:B------:R-:W-:Y:S01]  /*2120*/  IMAD.WIDE R32, R5, R15, R22 ;  /* 0x0000000f05207225 */ /* 0x000fe200078e0216 */
[-C--:B-1----:R-:W-:Y:S02]  /*2130*/  LEA R18, P3, R24, R16.reuse, 0x1 ;  /* 0x0000001018127211 */ /* 0x082fe400078608ff */
[----:B------:R-:W-:Y:S02]  /*2140*/  LEA R26, P1, R32, R16, 0x1 ;  /* 0x00000010201a7211 */ /* 0x000fe400078208ff */
[-C--:B------:R-:W-:Y:S02]  /*2150*/  LEA.HI.X R19, R24, R17.reuse, R25, 0x1, P3 ;  /* 0x0000001118137211 */ /* 0x080fe400018f0c19 */
[----:B------:R-:W-:-:S03]  /*2160*/  LEA.HI.X R27, R32, R17, R33, 0x1, P1 ;  /* 0x00000011201b7211 */ /* 0x000fc600008f0c21 */
[----:B------:R-:W2:Y:S04]  /*2170*/  LDG.E.U16 R33, desc[UR10][R18.64] ;  /* 0x0000000a12217981 */ /* 0x000ea8000c1e1500 */
[----:B------:R-:W3:Y:S01]  /*2180*/  LDG.E.U16 R25, desc[UR10][R26.64] ;  /* 0x0000000a1a197981 */ /* 0x000ee2000c1e1500 */
[----:B------:R-:W-:Y:S01]  /*2190*/  ISETP.NE.AND P1, PT, R12, RZ, PT ;  /* 0x000000ff0c00720c */ /* 0x000fe20003f25270 */
[----:B------:R-:W-:Y:S02]  /*21a0*/  VIADD R31, R5, 0x100 ;  /* 0x00000100051f7836 */ /* 0x000fe40000000000 */
[----:B--2---:R1:W-:Y:S04]  /*21b0*/  STG.E.U16 desc[UR10][R26.64], R33 ;  /* 0x000000211a007986 */ /* 0x0043e8000c10150a */
[----:B---3--:R1:W-:Y:S06]  /*21c0*/  STG.E.U16 desc[UR10][R18.64], R25 ;  /* 0x0000001912007986 */ /* 0x0083ec000c10150a */
[----:B------:R-:W-:Y:S05]  /*21d0*/  @!P1 BRA `(.L_x_54) ;  /* 0x0000000000609947 */ /* 0x000fea0003800000 */
[----:B-1----:R-:W-:-:S04]  /*21e0*/  IMAD.WIDE R24, R31, R15, R34 ;  /* 0x0000000f1f187225 */ /* 0x002fc800078e0222 */
[----:B------:R-:W-:Y:S01]  /*21f0*/  IMAD.WIDE R32, R31, R15, R22 ;  /* 0x0000000f1f207225 */ /* 0x000fe200078e0216 */
[-C--:B------:R-:W-:Y:S02]  /*2200*/  LEA R18, P3, R24, R16.reuse, 0x1 ;  /* 0x0000001018127211 */ /* 0x080fe400078608ff */
[----:B------:R-:W-:Y:S02]  /*2210*/  LEA R26, P1, R32, R16, 0x1 ;  /* 0x00000010201a7211 */ /* 0x000fe400078208ff */
[-C--:B------:R-:W-:Y:S02]  /*2220*/  LEA.HI.X R19, R24, R17.reuse, R25, 0x1, P3 ;  /* 0x0000001118137211 */ /* 0x080fe400018f0c19 */
[----:B------:R-:W-:-:S03]  /*2230*/  LEA.HI.X R27, R32, R17, R33, 0x1, P1 ;  /* 0x00000011201b7211 */ /* 0x000fc600008f0c21 */
[----:B------:R-:W2:Y:S04]  /*2240*/  LDG.E.U16 R33, desc[UR10][R18.64] ;  /* 0x0000000a12217981 */ /* 0x000ea8000c1e1500 */
[----:B------:R-:W3:Y:S01]  /*2250*/  LDG.E.U16 R25, desc[UR10][R26.64] ;  /* 0x0000000a1a197981 */ /* 0x000ee2000c1e1500 */
[----:B------:R-:W-:Y:S01]  /*2260*/  ISETP.NE.AND P1, PT, R12, 0x100, PT ;  /* 0x000001000c00780c */ /* 0x000fe20003f25270 */
[----:B------:R-:W-:Y:S02]  /*2270*/  VIADD R31, R5, 0x200 ;  /* 0x00000200051f7836 */ /* 0x000fe40000000000 */
[----:B--2---:R2:W-:Y:S04]  /*2280*/  STG.E.U16 desc[UR10][R26.64], R33 ;  /* 0x000000211a007986 */ /* 0x0045e8000c10150a */
[----:B---3--:R2:W-:Y:S06]  /*2290*/  STG.E.U16 desc[UR10][R18.64], R25 ;  /* 0x0000001912007986 */ /* 0x0085ec000c10150a */
[----:B------:R-:W-:Y:S05]  /*22a0*/  @!P1 BRA `(.L_x_54) ;  /* 0x00000000002c9947 */ /* 0x000fea0003800000 */
[----:B--2---:R-:W-:-:S04]  /*22b0*/  IMAD.WIDE R18, R31, R15, R22 ;  /* 0x0000000f1f127225 */ /* 0x004fc800078e0216 */
[----:B------:R-:W-:Y:S01]  /*22c0*/  IMAD.WIDE R24, R31, R15, R34 ;  /* 0x0000000f1f187225 */ /* 0x000fe200078e0222 */
[-C--:B------:R-:W-:Y:S02]  /*22d0*/  LEA R26, P1, R18, R16.reuse, 0x1 ;  /* 0x00000010121a7211 */ /* 0x080fe400078208ff */
[----:B------:R-:W-:Y:S02]  /*22e0*/  LEA R16, P3, R24, R16, 0x1 ;  /* 0x0000001018107211 */ /* 0x000fe400078608ff */
[-C--:B------:R-:W-:Y:S02]  /*22f0*/  LEA.HI.X R27, R18, R17.reuse, R19, 0x1, P1 ;  /* 0x00000011121b7211 */ /* 0x080fe400008f0c13 */
[----:B------:R-:W-:-:S03]  /*2300*/  LEA.HI.X R17, R24, R17, R25, 0x1, P3 ;  /* 0x0000001118117211 */ /* 0x000fc600018f0c19 */
[----:B------:R-:W2:Y:S04]  /*2310*/  LDG.E.U16 R15, desc[UR10][R26.64] ;  /* 0x0000000a1a0f7981 */ /* 0x000ea8000c1e1500 */
[----:B------:R-:W3:Y:S01]  /*2320*/  LDG.E.U16 R19, desc[UR10][R16.64] ;  /* 0x0000000a10137981 */ /* 0x000ee2000c1e1500 */
[----:B------:R-:W-:-:S03]  /*2330*/  VIADD R31, R5, 0x300 ;  /* 0x00000300051f7836 */ /* 0x000fc60000000000 */
[----:B---3--:R3:W-:Y:S04]  /*2340*/  STG.E.U16 desc[UR10][R26.64], R19 ;  /* 0x000000131a007986 */ /* 0x0087e8000c10150a */
[----:B--2---:R3:W-:Y:S02]  /*2350*/  STG.E.U16 desc[UR10][R16.64], R15 ;  /* 0x0000000f10007986 */ /* 0x0047e4000c10150a */
.L_x_54:
[----:B------:R-:W-:Y:S05]  /*2360*/  BSYNC.RECONVERGENT B1 ;  /* 0x0000000000017941 */ /* 0x000fea0003800200 */
.L_x_53:
[----:B------:R-:W-:-:S13]  /*2370*/  ISETP.GE.U32.AND P1, PT, R8, 0x300, PT ;  /* 0x000003000800780c */ /* 0x000fda0003f26070 */
[----:B------:R-:W-:Y:S05]  /*2380*/  @!P1 BRA `(.L_x_52) ;  /* 0x0000000000c09947 */ /* 0x000fea0003800000 */
.L_x_55:
[----:B------:R-:W3:Y:S01]  /*2390*/  LDCU UR6, c[0x0][0x38c] ;  /* 0x00007180ff0677ac */ /* 0x000ee20008000800 */
[----:B------:R-:W1:Y:S01]  /*23a0*/  LDCU.64 UR8, c[0x0][0x380] ;  /* 0x00007000ff0877ac */ /* 0x000e620008000a00 */
[----:B---34-:R-:W-:-:S03]  /*23b0*/  IMAD.WIDE R16, R31, UR6, R34 ;  /* 0x000000061f107c25 */ /* 0x018fc6000f8e0222 */
[----:B-12---:R-:W-:-:S04]  /*23c0*/  LEA R18, P1, R16, UR8, 0x1 ;  /* 0x0000000810127c11 */ /* 0x006fc8000f8208ff */
[----:B------:R-:W-:Y:S01]  /*23d0*/  LEA.HI.X R19, R16, UR9, R17, 0x1, P1 ;  /* 0x0000000910137c11 */ /* 0x000fe200088f0c11 */
[----:B------:R-:W-:-:S04]  /*23e0*/  IMAD.WIDE R16, R31, UR6, R22 ;  /* 0x000000061f107c25 */ /* 0x000fc8000f8e0216 */
[----:B------:R-:W2:Y:S01]  /*23f0*/  LDG.E.U16 R33, desc[UR10][R18.64] ;  /* 0x0000000a12217981 */ /* 0x000ea2000c1e1500 */
[----:B------:R-:W-:-:S04]  /*2400*/  LEA R26, P1, R16, UR8, 0x1 ;  /* 0x00000008101a7c11 */ /* 0x000fc8000f8208ff */
[----:B------:R-:W-:-:S05]  /*2410*/  LEA.HI.X R27, R16, UR9, R17, 0x1, P1 ;  /* 0x00000009101b7c11 */ /* 0x000fca00088f0c11 */
[----:B------:R-:W3:Y:S01]  /*2420*/  LDG.E.U16 R15, desc[UR10][R26.64] ;  /* 0x0000000a1a0f7981 */ /* 0x000ee2000c1e1500 */
[----:B------:R-:W-:-:S04]  /*2430*/  VIADD R17, R31, 0x100 ;  /* 0x000001001f117836 */ /* 0x000fc80000000000 */
[----:B0-----:R-:W-:-:S04]  /*2440*/  IMAD.WIDE R24, R17, UR6, R34 ;  /* 0x0000000611187c25 */ /* 0x001fc8000f8e0222 */
[----:B------:R-:W-:Y:S01]  /*2450*/  IMAD.WIDE R16, R17, UR6, R22 ;  /* 0x0000000611107c25 */ /* 0x000fe2000f8e0216 */
[----:B------:R-:W-:-:S04]  /*2460*/  LEA R36, P1, R24, UR8, 0x1 ;  /* 0x0000000818247c11 */ /* 0x000fc8000f8208ff */
[----:B------:R-:W-:Y:S02]  /*2470*/  LEA.HI.X R37, R24, UR9, R25, 0x1, P1 ;  /* 0x0000000918257c11 */ /* 0x000fe400088f0c19 */
[----:B------:R-:W-:-:S04]  /*2480*/  LEA R24, P1, R16, UR8, 0x1 ;  /* 0x0000000810187c11 */ /* 0x000fc8000f8208ff */
[----:B------:R-:W-:Y:S01]  /*2490*/  LEA.HI.X R25, R16, UR9, R17, 0x1, P1 ;  /* 0x0000000910197c11 */ /* 0x000fe200088f0c11 */
[----:B--2---:R0:W-:Y:S04]  /*24a0*/  STG.E.U16 desc[UR10][R26.64], R33 ;  /* 0x000000211a007986 */ /* 0x0041e8000c10150a */
[----:B---3--:R1:W-:Y:S04]  /*24b0*/  STG.E.U16 desc[UR10][R18.64], R15 ;  /* 0x0000000f12007986 */ /* 0x0083e8000c10150a */
[----:B0-----:R-:W2:Y:S04]  /*24c0*/  LDG.E.U16 R27, desc[UR10][R36.64] ;  /* 0x0000000a241b7981 */ /* 0x001ea8000c1e1500 */
[----:B-1----:R-:W3:Y:S01]  /*24d0*/  LDG.E.U16 R15, desc[UR10][R24.64] ;  /* 0x0000000a180f7981 */ /* 0x002ee2000c1e1500 */
[----:B------:R-:W-:-:S04]  /*24e0*/  VIADD R19, R31, 0x200 ;  /* 0x000002001f137836 */ /* 0x000fc80000000000 */
[----:B------:R-:W-:-:S03]  /*24f0*/  IMAD.WIDE R16, R19, UR6, R34 ;  /* 0x0000000613107c25 */ /* 0x000fc6000f8e0222 */
[----:B------:R-:W-:-:S04]  /*2500*/  LEA R32, P1, R16, UR8, 0x1 ;  /* 0x0000000810207c11 */ /* 0x000fc8000f8208ff */
[----:B------:R-:W-:Y:S01]  /*2510*/  LEA.HI.X R33, R16, UR9, R17, 0x1, P1 ;  /* 0x0000000910217c11 */ /* 0x000fe200088f0c11 */
[----:B------:R-:W-:-:S03]  /*2520*/  IMAD.WIDE R16, R19, UR6, R22 ;  /* 0x0000000613107c25 */ /* 0x000fc6000f8e0216 */
[----:B------:R-:W-:-:S04]  /*2530*/  LEA R18, P1, R16, UR8, 0x1 ;  /* 0x0000000810127c11 */ /* 0x000fc8000f8208ff */
[----:B------:R-:W-:Y:S01]  /*2540*/  LEA.HI.X R19, R16, UR9, R17, 0x1, P1 ;  /* 0x0000000910137c11 */ /* 0x000fe200088f0c11 */
[----:B--2---:R-:W-:Y:S04]  /*2550*/  STG.E.U16 desc[UR10][R24.64], R27 ;  /* 0x0000001b18007986 */ /* 0x004fe8000c10150a */
[----:B---3--:R0:W-:Y:S04]  /*2560*/  STG.E.U16 desc[UR10][R36.64], R15 ;  /* 0x0000000f24007986 */ /* 0x0081e8000c10150a */
[----:B------:R-:W2:Y:S04]  /*2570*/  LDG.E.U16 R26, desc[UR10][R32.64] ;  /* 0x0000000a201a7981 */ /* 0x000ea8000c1e1500 */
[----:B0-----:R-:W3:Y:S01]  /*2580*/  LDG.E.U16 R15, desc[UR10][R18.64] ;  /* 0x0000000a120f7981 */ /* 0x001ee2000c1e1500 */
[----:B------:R-:W-:-:S03]  /*2590*/  VIADD R17, R31, 0x300 ;  /* 0x000003001f117836 */ /* 0x000fc60000000000 */
[----:B--2---:R0:W-:Y:S04]  /*25a0*/  STG.E.U16 desc[UR10][R18.64], R26 ;  /* 0x0000001a12007986 */ /* 0x0041e8000c10150a */
[----:B---3--:R4:W-:Y:S01]  /*25b0*/  STG.E.U16 desc[UR10][R32.64], R15 ;  /* 0x0000000f20007986 */ /* 0x0089e2000c10150a */
[----:B0-----:R-:W-:-:S04]  /*25c0*/  IMAD.WIDE R18, R17, UR6, R34 ;  /* 0x0000000611127c25 */ /* 0x001fc8000f8e0222 */
[----:B------:R-:W-:Y:S01]  /*25d0*/  IMAD.WIDE R26, R17, UR6, R22 ;  /* 0x00000006111a7c25 */ /* 0x000fe2000f8e0216 */
[----:B------:R-:W-:Y:S02]  /*25e0*/  LEA R16, P3, R18, UR8, 0x1 ;  /* 0x0000000812107c11 */ /* 0x000fe4000f8608ff */
[----:B------:R-:W-:Y:S02]  /*25f0*/  LEA R24, P1, R26, UR8, 0x1 ;  /* 0x000000081a187c11 */ /* 0x000fe4000f8208ff */
[----:B------:R-:W-:Y:S02]  /*2600*/  LEA.HI.X R17, R18, UR9, R19, 0x1, P3 ;  /* 0x0000000912117c11 */ /* 0x000fe400098f0c13 */
[----:B------:R-:W-:-:S03]  /*2610*/  LEA.HI.X R25, R26, UR9, R27, 0x1, P1 ;  /* 0x000000091a197c11 */ /* 0x000fc600088f0c1b */
[----:B------:R-:W2:Y:S04]  /*2620*/  LDG.E.U16 R37, desc[UR10][R16.64] ;  /* 0x0000000a10257981 */ /* 0x000ea8000c1e1500 */
[----:B------:R-:W3:Y:S01]  /*2630*/  LDG.E.U16 R27, desc[UR10][R24.64] ;  /* 0x0000000a181b7981 */ /* 0x000ee2000c1e1500 */
[----:B------:R-:W-:-:S05]  /*2640*/  VIADD R31, R31, 0x400 ;  /* 0x000004001f1f7836 */ /* 0x000fca0000000000 */
[----:B------:R-:W-:Y:S01]  /*2650*/  ISETP.GE.AND P1, PT, R31, UR5, PT ;  /* 0x000000051f007c0c */ /* 0x000fe2000bf26270 */
[----:B--2---:R4:W-:Y:S04]  /*2660*/  STG.E.U16 desc[UR10][R24.64], R37 ;  /* 0x0000002518007986 */ /* 0x0049e8000c10150a */
[----:B---3--:R4:W-:Y:S08]  /*2670*/  STG.E.U16 desc[UR10][R16.64], R27 ;  /* 0x0000001b10007986 */ /* 0x0089f0000c10150a */
[----:B------:R-:W-:Y:S05]  /*2680*/  @!P1 BRA `(.L_x_55) ;  /* 0xfffffffc00409947 */ /* 0x000fea000383ffff */
.L_x_52:
[----:B------:R-:W-:Y:S05]  /*2690*/  BSYNC.RECONVERGENT B0 ;  /* 0x0000000000007941 */ /* 0x000fea0003800200 */
.L_x_51:
[----:B------:R-:W-:-:S03]  /*26a0*/  UMOV UR6, 0xffffffff ;  /* 0xffffffff00067882 */ /* 0x000fc60000000000 */
[----:B------:R-:W-:Y:S05]  /*26b0*/  BRA.DIV UR6, `(.L_x_56) ;  /* 0x0000002606207947 */ /* 0x000fea000b800000 */
[----:B------:R-:W-:Y:S06]  /*26c0*/  BAR.SYNC.DEFER_BLOCKING 0x0 ;  /* 0x0000000000007b1d */ /* 0x000fec0000010000 */
.L_x_131:
[----:B------:R-:W-:Y:S04]  /*26d0*/  BSSY B0, `(.L_x_57) ;  /* 0x0000019000007945 */ /* 0x000fe80003800000 */
[----:B------:R-:W-:Y:S05]  /*26e0*/  @P2 BRA `(.L_x_58) ;  /* 0x00000000005c2947 */ /* 0x000fea0003800000 */
[----:B---34-:R-:W3:Y:S01]  /*26f0*/  S2R R17, SR_LANEID ;  /* 0x0000000000117919 */ /* 0x018ee20000000000 */
[----:B------:R-:W-:Y:S01]  /*2700*/  VOTEU.ANY UR6, UPT, PT ;  /* 0x0000000000067886 */ /* 0x000fe200038e0100 */
[----:B------:R-:W-:Y:S01]  /*2710*/  IMAD.MOV.U32 R16, RZ, RZ, R28 ;  /* 0x000000ffff107224 */ /* 0x000fe200078e001c */
[----:B-12---:R-:W-:Y:S08]  /*2720*/  FLO.U32 R18, UR6 ;  /* 0x0000000600127d00 */ /* 0x006ff000080e0000 */
[----:B------:R-:W1:Y:S02]  /*2730*/  POPC R15, UR6 ;  /* 0x00000006000f7d09 */ /* 0x000e640008000000 */
[----:B-1----:R-:W-:Y:S01]  /*2740*/  IMAD R19, R15, UR4, RZ ;  /* 0x000000040f137c24 */ /* 0x002fe2000f8e02ff */
[----:B---3--:R-:W-:Y:S01]  /*2750*/  ISETP.EQ.U32.AND P1, PT, R18, R17, PT ;  /* 0x000000111200720c */ /* 0x008fe20003f22070 */
        /* <DEDUP_REMOVED lines=10> */
.L_x_59:
[----:B------:R-:W2:Y:S04]  /*2800*/  LD.E.STRONG.GPU R18, desc[UR10][R16.64+0x4] ;  /* 0x0000040a10127980 */ /* 0x000ea8000c10f900 */
[----:B--2---:R-:W-:Y:S01]  /*2810*/  CCTL.IVALL ;  /* 0x00000000ff00798f */ /* 0x004fe20002000000 */
[----:B------:R-:W-:Y:S05]  /*2820*/  YIELD ;  /* 0x0000000000007946 */ /* 0x000fea0003800000 */
[----:B------:R-:W-:-:S04]  /*2830*/  LOP3.LUT R18, R18, R15, RZ, 0x3c, !PT ;  /* 0x0000000f12127212 */ /* 0x000fc800078e3cff */
[----:B------:R-:W-:-:S13]  /*2840*/  ISETP.GT.AND P1, PT, R18, -0x1, PT ;  /* 0xffffffff1200780c */ /* 0x000fda0003f24270 */
[----:B------:R-:W-:Y:S05]  /*2850*/  @P1 BRA `(.L_x_59) ;  /* 0xfffffffc00e81947 */ /* 0x000fea000383ffff */
.L_x_58:
[----:B------:R-:W-:Y:S05]  /*2860*/  BSYNC B0 ;  /* 0x0000000000007941 */ /* 0x000fea0003800000 */
.L_x_57:
[----:B------:R-:W-:-:S03]  /*2870*/  UMOV UR6, 0xffffffff ;  /* 0xffffffff00067882 */ /* 0x000fc60000000000 */
[----:B------:R-:W-:Y:S05]  /*2880*/  BRA.DIV UR6, `(.L_x_60) ;  /* 0x0000002206dc7947 */ /* 0x000fea000b800000 */
[----:B------:R-:W-:Y:S06]  /*2890*/  BAR.SYNC.DEFER_BLOCKING 0x0 ;  /* 0x0000000000007b1d */ /* 0x000fec0000010000 */
.L_x_134:
[----:B------:R-:W4:Y:S01]  /*28a0*/  LDCU UR6, c[0x0][0x38c] ;  /* 0x00007180ff0677ac */ /* 0x000f220008000800 */
[--C-:B-123--:R-:W-:Y:S01]  /*28b0*/  SHF.R.S32.HI R19, RZ, 0x1f, R22.reuse ;  /* 0x0000001fff137819 */ /* 0x10efe20000011416 */
[----:B------:R-:W-:Y:S01]  /*28c0*/  IMAD.MOV.U32 R18, RZ, RZ, R22 ;  /* 0x000000ffff127224 */ /* 0x000fe200078e0016 */
[----:B------:R-:W1:Y:S01]  /*28d0*/  LDCU.64 UR8, c[0x0][0x380] ;  /* 0x00007000ff0877ac */ /* 0x000e620008000a00 */
[----:B----4-:R-:W-:-:S04]  /*28e0*/  IMAD.U32 R15, RZ, RZ, UR6 ;  /* 0x00000006ff0f7e24 */ /* 0x010fc8000f8e00ff */
[----:B0-----:R-:W-:-:S04]  /*28f0*/  IMAD.WIDE R32, R22, R15, R18 ;  /* 0x0000000f16207225 */ /* 0x001fc800078e0212 */
[----:B-1----:R-:W-:Y:S02]  /*2900*/  IMAD.U32 R25, RZ, RZ, UR8 ;  /* 0x00000008ff197e24 */ /* 0x002fe4000f8e00ff */
[----:B------:R-:W-:-:S03]  /*2910*/  IMAD.U32 R27, RZ, RZ, UR9 ;  /* 0x00000009ff1b7e24 */ /* 0x000fc6000f8e00ff */
[----:B------:R-:W-:-:S04]  /*2920*/  LEA R16, P1, R32, R25, 0x1 ;  /* 0x0000001920107211 */ /* 0x000fc800078208ff */
[----:B------:R-:W-:-:S05]  /*2930*/  LEA.HI.X R17, R32, R27, R33, 0x1, P1 ;  /* 0x0000001b20117211 */ /* 0x000fca00008f0c21 */
[----:B------:R-:W2:Y:S02]  /*2940*/  LDG.E.U16 R26, desc[UR10][R16.64] ;  /* 0x0000000a101a7981 */ /* 0x000ea4000c1e1500 */
[----:B--2---:R-:W-:-:S13]  /*2950*/  HSETP2.NEU.AND P1, PT, R26.H0_H0, RZ.H0_H0, PT ;  /* 0x200000ff1a007234 */ /* 0x004fda0003f2d800 */
[----:B------:R-:W-:Y:S05]  /*2960*/  @P1 BRA `(.L_x_61) ;  /* 0x00000000007c1947 */ /* 0x000fea0003800000 */
[----:B------:R-:W-:-:S03]  /*2970*/  UMOV UR6, 0xffffffff ;  /* 0xffffffff00067882 */ /* 0x000fc60000000000 */
[----:B------:R-:W-:Y:S05]  /*2980*/  BRA.DIV UR6, `(.L_x_62) ;  /* 0x0000002206cc7947 */ /* 0x000fea000b800000 */
[----:B------:R-:W-:Y:S06]  /*2990*/  BAR.SYNC.DEFER_BLOCKING 0x0 ;  /* 0x0000000000007b1d */ /* 0x000fec0000010000 */
.L_x_137:
[----:B------:R-:W-:Y:S04]  /*29a0*/  BSSY B0, `(.L_x_63) ;  /* 0x0000017000007945 */ /* 0x000fe80003800000 */
[----:B------:R-:W-:Y:S05]  /*29b0*/  @P2 BRA `(.L_x_64) ;  /* 0x0000000000542947 */ /* 0x000fea0003800000 */
[----:B------:R-:W0:Y:S01]  /*29c0*/  S2R R15, SR_LANEID ;  /* 0x00000000000f7919 */ /* 0x000e220000000000 */
        /* <DEDUP_REMOVED lines=14> */
.L_x_65:
[----:B------:R-:W2:Y:S04]  /*2ab0*/  LD.E.STRONG.GPU R15, desc[UR10][R28.64+0x4] ;  /* 0x0000040a1c0f7980 */ /* 0x000ea8000c10f900 */
[----:B--2---:R-:W-:Y:S01]  /*2ac0*/  CCTL.IVALL ;  /* 0x00000000ff00798f */ /* 0x004fe20002000000 */
[----:B------:R-:W-:Y:S05]  /*2ad0*/  YIELD ;  /* 0x0000000000007946 */ /* 0x000fea0003800000 */
[----:B------:R-:W-:-:S04]  /*2ae0*/  LOP3.LUT R15, R15, R14, RZ, 0x3c, !PT ;  /* 0x0000000e0f0f7212 */ /* 0x000fc800078e3cff */
[----:B------:R-:W-:-:S13]  /*2af0*/  ISETP.GT.AND P1, PT, R15, -0x1, PT ;  /* 0xffffffff0f00780c */ /* 0x000fda0003f24270 */
[----:B------:R-:W-:Y:S05]  /*2b00*/  @P1 BRA `(.L_x_65) ;  /* 0xfffffffc00e81947 */ /* 0x000fea000383ffff */
.L_x_64:
[----:B------:R-:W-:Y:S05]  /*2b10*/  BSYNC B0 ;  /* 0x0000000000007941 */ /* 0x000fea0003800000 */
.L_x_63:
[----:B------:R-:W-:-:S03]  /*2b20*/  UMOV UR6, 0xffffffff ;  /* 0xffffffff00067882 */ /* 0x000fc60000000000 */
[----:B------:R-:W-:Y:S05]  /*2b30*/  BRA.DIV UR6, `(.L_x_66) ;  /* 0x0000002206907947 */ /* 0x000fea000b800000 */
[----:B------:R-:W-:Y:S06]  /*2b40*/  BAR.SYNC.DEFER_BLOCKING 0x0 ;  /* 0x0000000000007b1d */ /* 0x000fec0000010000 */
[----:B------:R-:W-:Y:S05]  /*2b50*/  BRA `(.L_x_67) ;  /* 0x0000000c00b07947 */ /* 0x000fea0003800000 */
.L_x_61:
[----:B------:R-:W0:Y:S01]  /*2b60*/  LDC R17, c[0x0][0x390] ;  /* 0x0000e400ff117b82 */ /* 0x000e220000000800 */
[----:B------:R-:W0:Y:S01]  /*2b70*/  LDCU UR6, c[0x0][0x39c] ;  /* 0x00007380ff0677ac */ /* 0x000e220008000800 */
[----:B------:R-:W-:Y:S01]  /*2b80*/  LOP3.LUT R28, RZ, R22, RZ, 0x33, !PT ;  /* 0x00000016ff1c7212 */ /* 0x000fe200078e33ff */
[----:B------:R-:W-:-:S03]  /*2b90*/  VIADD R24, R22, 0x1 ;  /* 0x0000000116187836 */ /* 0x000fc60000000000 */
[----:B0-----:R-:W-:-:S04]  /*2ba0*/  IADD3 R28, PT, PT, R28, UR6, R17 ;  /* 0x000000061c1c7c10 */ /* 0x001fc8000fffe011 */
[----:B------:R-:W-:-:S04]  /*2bb0*/  VIMNMX R16, PT, PT, RZ, R28, !PT ;  /* 0x0000001cff107248 */ /* 0x000fc80007fe0100 */
[----:B------:R-:W-:-:S04]  /*2bc0*/  VIMNMX R16, PT, PT, R16, 0x20, PT ;  /* 0x0000002010107848 */ /* 0x000fc80003fe0100 */
[----:B------:R-:W-:-:S13]  /*2bd0*/  ISETP.GE.U32.AND P1, PT, R3, R16, PT ;  /* 0x000000100300720c */ /* 0x000fda0003f26070 */
[----:B------:R-:W-:Y:S05]  /*2be0*/  @P1 BRA `(.L_x_68) ;  /* 0x00000000002c1947 */ /* 0x000fea0003800000 */
[----:B------:R-:W-:-:S04]  /*2bf0*/  IMAD.IADD R16, R24, 0x1, R3 ;  /* 0x0000000118107824 */ /* 0x000fc800078e0203 */
[----:B------:R-:W-:-:S03]  /*2c00*/  IMAD.WIDE R18, R16, R15, R18 ;  /* 0x0000000f10127225 */ /* 0x000fc600078e0212 */
[----:B------:R-:W-:-:S04]  /*2c10*/  LEA R16, P1, R18, R25, 0x1 ;  /* 0x0000001912107211 */ /* 0x000fc800078208ff */
[----:B------:R-:W-:-:S05]  /*2c20*/  LEA.HI.X R17, R18, R27, R19, 0x1, P1 ;  /* 0x0000001b12117211 */ /* 0x000fca00008f0c13 */
[----:B------:R-:W2:Y:S01]  /*2c30*/  LDG.E.U16 R16, desc[UR10][R16.64] ;  /* 0x0000000a10107981 */ /* 0x000ea2000c1e1500 */
[----:B------:R-:W0:Y:S01]  /*2c40*/  S2UR UR7, SR_CgaCtaId ;  /* 0x00000000000779c3 */ /* 0x000e220000008800 */
[----:B------:R-:W-:Y:S02]  /*2c50*/  UMOV UR6, 0x400 ;  /* 0x0000040000067882 */ /* 0x000fe40000000000 */
[----:B------:R-:W-:-:S04]  /*2c60*/  UIADD3 UR6, UPT, UPT, UR6, 0x30, URZ ;  /* 0x0000003006067890 */ /* 0x000fc8000fffe0ff */
[----:B0-----:R-:W-:-:S06]  /*2c70*/  ULEA UR6, UR7, UR6, 0x18 ;  /* 0x0000000607067291 */ /* 0x001fcc000f8ec0ff */
[----:B------:R-:W-:-:S05]  /*2c80*/  LEA R19, R3, UR6, 0x1 ;  /* 0x0000000603137c11 */ /* 0x000fca000f8e08ff */
[----:B--2---:R0:W-:Y:S02]  /*2c90*/  STS.U16 [R19], R16 ;  /* 0x0000001013007388 */ /* 0x0041e40000000400 */
.L_x_68:
[----:B------:R-:W-:Y:S05]  /*2ca0*/  WARPSYNC.ALL ;  /* 0x0000000000007948 */ /* 0x000fea0003800000 */
[----:B------:R-:W1:Y:S01]  /*2cb0*/  LDCU UR8, c[0x0][0x388] ;  /* 0x00007100ff0877ac */ /* 0x000e620008000800 */
[----:B0-----:R-:W-:Y:S01]  /*2cc0*/  VIADD R16, R20, 0x1 ;  /* 0x0000000114107836 */ /* 0x001fe20000000000 */
[----:B------:R-:W-:Y:S01]  /*2cd0*/  BSSY.RECONVERGENT B0, `(.L_x_69) ;  /* 0x00000a6000007945 */ /* 0x000fe20003800200 */
[----:B------:R-:W0:Y:S01]  /*2ce0*/  LDCU UR9, c[0x0][0x38c] ;  /* 0x00007180ff0977ac */ /* 0x000e220008000800 */
[----:B------:R-:W2:Y:S01]  /*2cf0*/  LDCU.64 UR12, c[0x0][0x380] ;  /* 0x00007000ff0c77ac */ /* 0x000ea20008000a00 */
[----:B------:R-:W-:Y:S01]  /*2d00*/  BAR.SYNC.DEFER_BLOCKING 0x0 ;  /* 0x0000000000007b1d */ /* 0x000fe20000010000 */
[----:B-1----:R-:W-:-:S13]  /*2d10*/  ISETP.GE.AND P1, PT, R16, UR8, PT ;  /* 0x0000000810007c0c */ /* 0x002fda000bf26270 */
[----:B0-2---:R-:W-:Y:S05]  /*2d20*/  @P1 BRA `(.L_x_70) ;  /* 0x0000000800801947 */ /* 0x005fea0003800000 */
[----:B------:R-:W-:-:S03]  /*2d30*/  SHF.R.S32.HI R17, RZ, 0x1f, R16 ;  /* 0x0000001fff117819 */ /* 0x000fc60000011410 */
[----:B------:R-:W-:-:S03]  /*2d40*/  IMAD.WIDE R22, R22, R15, R16 ;  /* 0x0000000f16167225 */ /* 0x000fc600078e0210 */
[----:B------:R-:W-:-:S04]  /*2d50*/  LEA R18, P1, R22, R25, 0x1 ;  /* 0x0000001916127211 */ /* 0x000fc800078208ff */
[----:B------:R-:W-:-:S05]  /*2d60*/  LEA.HI.X R19, R22, R27, R23, 0x1, P1 ;  /* 0x0000001b16137211 */ /* 0x000fca00008f0c17 */
[----:B------:R-:W2:Y:S01]  /*2d70*/  LDG.E.U16 R23, desc[UR10][R18.64] ;  /* 0x0000000a12177981 */ /* 0x000ea2000c1e1500 */
[----:B------:R-:W-:Y:S01]  /*2d80*/  HADD2.F32 R22, -RZ, R26.H0_H0 ;  /* 0x2000001aff167230 */ /* 0x000fe20000004100 */
[----:B------:R-:W-:Y:S01]  /*2d90*/  BSSY.RECONVERGENT B1, `(.L_x_71) ;  /* 0x000001c000017945 */ /* 0x000fe20003800200 */
[----:B------:R-:W-:Y:S01]  /*2da0*/  VIADD R20, R20, 0x2 ;  /* 0x0000000214147836 */ /* 0x000fe20000000000 */
[----:B------:R-:W-:Y:S01]  /*2db0*/  ISETP.GE.AND P4, PT, R28, 0x1, PT ;  /* 0x000000011c00780c */ /* 0x000fe20003f86270 */
[----:B------:R-:W0:Y:S01]  /*2dc0*/  MUFU.RCP R21, R22 ;  /* 0x0000001600157308 */ /* 0x000e220000001000 */
[----:B------:R-:W-:Y:S02]  /*2dd0*/  PRMT R28, RZ, 0x7610, R28 ;  /* 0x00007610ff1c7816 */ /* 0x000fe4000000001c */
[----:B------:R-:W-:Y:S01]  /*2de0*/  ISETP.GE.AND P3, PT, R20, UR8, PT ;  /* 0x0000000814007c0c */ /* 0x000fe2000bf66270 */
[----:B--2---:R-:W-:-:S05]  /*2df0*/  HADD2.F32 R23, -RZ, R23.H0_H0 ;  /* 0x20000017ff177230 */ /* 0x004fca0000004100 */
[----:B0-----:R-:W-:-:S05]  /*2e00*/  FMUL R34, R23, R21 ;  /* 0x0000001517227220 */ /* 0x001fca0000400000 */
[----:B------:R-:W-:-:S05]  /*2e10*/  F2FP.F16.F32.PACK_AB R26, RZ, R34 ;  /* 0x00000022ff1a723e */ /* 0x000fca00000000ff */
[C---:B------:R-:W-:Y:S02]  /*2e20*/  HSETP2.GEU.AND P2, PT, |R26|.reuse.H0_H0, 8.523464202880859375e-06, 8.523464202880859375e-06, PT ;  /* 0x008f008f1a007434 */ /* 0x040fe40003f4ea00 */
[----:B------:R-:W-:-:S05]  /*2e30*/  HSETP2.GT.AND P1, PT, |R26|.H0_H0, RZ.H0_H0, PT ;  /* 0x200000ff1a007234 */ /* 0x000fca0003f24a00 */
[----:B------:R-:W-:-:S13]  /*2e40*/  PLOP3.LUT P1, PT, P2, P1, PT, 0xf2, 0x2f ;  /* 0x00000000002f781c */ /* 0x000fda0001723e72 */
[----:B------:R-:W-:-:S04]  /*2e50*/  @!P1 FFMA R32, -R22, R34, R23 ;  /* 0x0000002216209223 */ /* 0x000fc80000000117 */
[----:B------:R-:W-:-:S05]  /*2e60*/  @!P1 FFMA R32, R21, R32, R34 ;  /* 0x0000002015209223 */ /* 0x000fca0000000022 */
[----:B------:R-:W-:-:S05]  /*2e70*/  @!P1 F2FP.F16.F32.PACK_AB R26, RZ, R32 ;  /* 0x00000020ff1a923e */ /* 0x000fca00000000ff */
[----:B------:R0:W-:Y:S01]  /*2e80*/  STG.E.U16 desc[UR10][R18.64], R26 ;  /* 0x0000001a12007986 */ /* 0x0001e2000c10150a */
[----:B------:R-:W-:Y:S05]  /*2e90*/  @P3 BRA `(.L_x_72) ;  /* 0x00000000002c3947 */ /* 0x000fea0003800000 */
[----:B------:R-:W2:Y:S02]  /*2ea0*/  LDG.E.U16 R20, desc[UR10][R18.64+0x2] ;  /* 0x0000020a12147981 */ /* 0x000ea4000c1e1500 */
[----:B--2---:R-:W-:-:S05]  /*2eb0*/  HADD2.F32 R23, -RZ, R20.H0_H0 ;  /* 0x20000014ff177230 */ /* 0x004fca0000004100 */
[----:B------:R-:W-:-:S05]  /*2ec0*/  FMUL R20, R21, R23 ;  /* 0x0000001715147220 */ /* 0x000fca0000400000 */
[----:B------:R-:W-:-:S05]  /*2ed0*/  F2FP.F16.F32.PACK_AB R28, RZ, R20 ;  /* 0x00000014ff1c723e */ /* 0x000fca00000000ff */
[C---:B------:R-:W-:Y:S02]  /*2ee0*/  HSETP2.GEU.AND P2, PT, |R28|.reuse.H0_H0, 8.523464202880859375e-06, 8.523464202880859375e-06, PT ;  /* 0x008f008f1c007434 */ /* 0x040fe40003f4ea00 */
[----:B------:R-:W-:-:S05]  /*2ef0*/  HSETP2.GT.AND P1, PT, |R28|.H0_H0, RZ.H0_H0, PT ;  /* 0x200000ff1c007234 */ /* 0x000fca0003f24a00 */
[----:B------:R-:W-:-:S13]  /*2f00*/  PLOP3.LUT P1, PT, P2, P1, PT, 0xf2, 0x2f ;  /* 0x00000000002f781c */ /* 0x000fda0001723e72 */
[----:B------:R-:W-:-:S04]  /*2f10*/  @!P1 FFMA R22, -R22, R20, R23 ;  /* 0x0000001416169223 */ /* 0x000fc80000000117 */
[----:B------:R-:W-:-:S05]  /*2f20*/  @!P1 FFMA R22, R21, R22, R20 ;  /* 0x0000001615169223 */ /* 0x000fca0000000014 */
[----:B------:R-:W-:-:S05]  /*2f30*/  @!P1 F2FP.F16.F32.PACK_AB R28, RZ, R22 ;  /* 0x00000016ff1c923e */ /* 0x000fca00000000ff */
[----:B------:R1:W-:Y:S02]  /*2f40*/  STG.E.U16 desc[UR10][R18.64+0x2], R28 ;  /* 0x0000021c12007986 */ /* 0x0003e4000c10150a */
.L_x_72:
[----:B------:R-:W-:Y:S05]  /*2f50*/  BSYNC.RECONVERGENT B1 ;  /* 0x0000000000017941 */ /* 0x000fea0003800200 */
.L_x_71:
[----:B------:R-:W-:Y:S05]  /*2f60*/  @!P4 BRA `(.L_x_70) ;  /* 0x0000000400f0c947 */ /* 0x000fea0003800000 */
[----:B------:R-:W-:Y:S01]  /*2f70*/  ISETP.GE.AND P2, PT, R2, 0x4, PT ;  /* 0x000000040200780c */ /* 0x000fe20003f46270 */
[----:B------:R-:W-:Y:S01]  /*2f80*/  BSSY.RECONVERGENT B1, `(.L_x_73) ;  /* 0x0000049000017945 */ /* 0x000fe20003800200 */
[----:B------:R-:W-:Y:S01]  /*2f90*/  LOP3.LUT R29, R30, 0x3, RZ, 0xc0, !PT ;  /* 0x000000031e1d7812 */ /* 0x000fe200078ec0ff */
[----:B------:R-:W-:-:S03]  /*2fa0*/  IMAD.MOV.U32 R31, RZ, RZ, RZ ;  /* 0x000000ffff1f7224 */ /* 0x000fc600078e00ff */
[----:B------:R-:W-:-:S07]  /*2fb0*/  ISETP.NE.AND P1, PT, R29, RZ, PT ;  /* 0x000000ff1d00720c */ /* 0x000fce0003f25270 */
[----:B------:R-:W-:Y:S06]  /*2fc0*/  @!P2 BRA `(.L_x_74) ;  /* 0x000000040010a947 */ /* 0x000fec0003800000 */
[----:B01----:R-:W0:Y:S01]  /*2fd0*/  S2R R18, SR_CgaCtaId ;  /* 0x0000000000127919 */ /* 0x003e220000008800 */
[----:B------:R-:W-:Y:S01]  /*2fe0*/  MOV R15, 0x400 ;  /* 0x00000400000f7802 */ /* 0x000fe20000000f00 */
[----:B------:R-:W-:Y:S01]  /*2ff0*/  IMAD.MOV.U32 R33, RZ, RZ, RZ ;  /* 0x000000ffff217224 */ /* 0x000fe200078e00ff */
[----:B------:R-:W-:-:S03]  /*3000*/  LOP3.LUT R31, R30, 0x3c, RZ, 0xc0, !PT ;  /* 0x0000003c1e1f7812 */ /* 0x000fc600078ec0ff */
[----:B------:R-:W-:-:S05]  /*3010*/  VIADD R15, R15, 0x30 ;  /* 0x000000300f0f7836 */ /* 0x000fca0000000000 */
[----:B0-----:R-:W-:-:S07]  /*3020*/  LEA R30, R18, R15, 0x18 ;  /* 0x0000000f121e7211 */ /* 0x001fce00078ec0ff */
.L_x_75:
[----:B---3--:R-:W-:Y:S02]  /*3030*/  IMAD.IADD R32, R24, 0x1, R33 ;  /* 0x0000000118207824 */ /* 0x008fe400078e0221 */
[----:B------:R-:W-:Y:S02]  /*3040*/  IMAD.U32 R15, RZ, RZ, UR9 ;  /* 0x00000009ff0f7e24 */ /* 0x000fe4000f8e00ff */
[----:B------:R-:W-:Y:S02]  /*3050*/  IMAD.U32 R25, RZ, RZ, UR12 ;  /* 0x0000000cff197e24 */ /* 0x000fe4000f8e00ff */
[----:B------:R-:W-:-:S04]  /*3060*/  IMAD.WIDE R18, R32, R15, R16 ;  /* 0x0000000f20127225 */ /* 0x000fc800078e0210 */
[----:B------:R-:W-:Y:S01]  /*3070*/  IMAD.U32 R27, RZ, RZ, UR13 ;  /* 0x0000000dff1b7e24 */ /* 0x000fe2000f8e00ff */
[----:B------:R-:W-:-:S04]  /*3080*/  LEA R22, P2, R18, R25, 0x1 ;  /* 0x0000001912167211 */ /* 0x000fc800078408ff */
[----:B------:R-:W-:Y:S02]  /*3090*/  LEA.HI.X R23, R18, R27, R19, 0x1, P2 ;  /* 0x0000001b12177211 */ /* 0x000fe400010f0c13 */
[----:B------:R-:W-:-:S03]  /*30a0*/  PRMT R18, RZ, 0x7610, R18 ;  /* 0x00007610ff127816 */ /* 0x000fc60000000012 */
[----:B------:R-:W2:Y:S04]  /*30b0*/  LDG.E.U16 R19, desc[UR10][R22.64] ;  /* 0x0000000a16137981 */ /* 0x000ea8000c1e1500 */
[----:B------:R-:W2:Y:S01]  /*30c0*/  @!P3 LDG.E.U16 R18, desc[UR10][R22.64+0x2] ;  /* 0x0000020a1612b981 */ /* 0x000ea2000c1e1500 */
[----:B------:R-:W-:-:S05]  /*30d0*/  IMAD R34, R33, 0x2, R30 ;  /* 0x0000000221227824 */ /* 0x000fca00078e021e */
[----:B------:R-:W0:Y:S01]  /*30e0*/  LDS.U16 R20, [R34] ;  /* 0x0000000022147984 */ /* 0x000e220000000400 */
[----:B------:R-:W-:-:S03]  /*30f0*/  PRMT R26, R26, 0x5410, R28 ;  /* 0x000054101a1a7816 */ /* 0x000fc6000000001c */
[----:B------:R-:W1:Y:S01]  /*3100*/  LDS.U16 R35, [R34+0x2] ;  /* 0x0000020022237984 */ /* 0x000e620000000400 */
[----:B--2---:R-:W-:-:S05]  /*3110*/  PRMT R19, R19, 0x5410, R18 ;  /* 0x0000541013137816 */ /* 0x004fca0000000012 */
[----:B0-----:R-:W-:Y:S02]  /*3120*/  HFMA2 R18, -R26, R20.H0_H0, R19 ;  /* 0x200000141a127231 */ /* 0x001fe40000000113 */
[----:B------:R-:W-:-:S04]  /*3130*/  VIADD R20, R32, 0x1 ;  /* 0x0000000120147836 */ /* 0x000fc80000000000 */
[----:B------:R-:W-:Y:S01]  /*3140*/  IMAD.WIDE R20, R20, R15, R16 ;  /* 0x0000000f14147225 */ /* 0x000fe200078e0210 */
[C---:B------:R-:W-:Y:S02]  /*3150*/  PRMT R19, R18.reuse, 0x7610, R19 ;  /* 0x0000761012137816 */ /* 0x040fe40000000013 */
[----:B------:R-:W-:Y:S02]  /*3160*/  PRMT R36, R18, 0x7632, R36 ;  /* 0x0000763212247816 */ /* 0x000fe40000000024 */
[C---:B------:R-:W-:Y:S01]  /*3170*/  LEA R18, P2, R20.reuse, R25, 0x1 ;  /* 0x0000001914127211 */ /* 0x040fe200078408ff */
[----:B------:R0:W-:Y:S04]  /*3180*/  STG.E.U16 desc[UR10][R22.64], R19 ;  /* 0x0000001316007986 */ /* 0x0001e8000c10150a */
[----:B------:R2:W-:Y:S01]  /*3190*/  @!P3 STG.E.U16 desc[UR10][R22.64+0x2], R36 ;  /* 0x000002241600b986 */ /* 0x0005e2000c10150a */
[----:B0-----:R-:W-:-:S02]  /*31a0*/  LEA.HI.X R19, R20, R27, R21, 0x1, P2 ;  /* 0x0000001b14137211 */ /* 0x001fc400010f0c15 */
[----:B------:R-:W-:-:S03]  /*31b0*/  PRMT R20, RZ, 0x7610, R20 ;  /* 0x00007610ff147816 */ /* 0x000fc60000000014 */
[----:B------:R-:W3:Y:S04]  /*31c0*/  LDG.E.U16 R21, desc[UR10][R18.64] ;  /* 0x0000000a12157981 */ /* 0x000ee8000c1e1500 */
[----:B------:R-:W3:Y:S02]  /*31d0*/  @!P3 LDG.E.U16 R20, desc[UR10][R18.64+0x2] ;  /* 0x0000020a1214b981 */ /* 0x000ee4000c1e1500 */
[----:B---3--:R-:W-:-:S05]  /*31e0*/  PRMT R21, R21, 0x5410, R20 ;  /* 0x0000541015157816 */ /* 0x008fca0000000014 */
[----:B-1----:R-:W-:Y:S02]  /*31f0*/  HFMA2 R20, -R26, R35.H0_H0, R21 ;  /* 0x200000231a147231 */ /* 0x002fe40000000115 */
[----:B------:R-:W-:-:S03]  /*3200*/  VIADD R21, R32, 0x2 ;  /* 0x0000000220157836 */ /* 0x000fc60000000000 */
[C---:B--2---:R-:W-:Y:S02]  /*3210*/  PRMT R23, R20.reuse, 0x7610, R23 ;  /* 0x0000761014177816 */ /* 0x044fe40000000017 */
[----:B------:R-:W-:Y:S01]  /*3220*/  PRMT R36, R20, 0x7632, R36 ;  /* 0x0000763214247816 */ /* 0x000fe20000000024 */
[----:B------:R-:W-:Y:S02]  /*3230*/  IMAD.WIDE R20, R21, R15, R16 ;  /* 0x0000000f15147225 */ /* 0x000fe400078e0210 */
[----:B------:R0:W-:Y:S01]  /*3240*/  STG.E.U16 desc[UR10][R18.64], R23 ;  /* 0x0000001712007986 */ /* 0x0001e2000c10150a */
[----:B------:R-:W-:-:S03]  /*3250*/  LEA R22, P2, R20, R25, 0x1 ;  /* 0x0000001914167211 */ /* 0x000fc600078408ff */
[----:B------:R1:W-:Y:S01]  /*3260*/  @!P3 STG.E.U16 desc[UR10][R18.64+0x2], R36 ;  /* 0x000002241200b986 */ /* 0x0003e2000c10150a */
[----:B0-----:R-:W-:Y:S02]  /*3270*/  LEA.HI.X R23, R20, R27, R21, 0x1, P2 ;  /* 0x0000001b14177211 */ /* 0x001fe400010f0c15 */
[----:B------:R-:W-:Y:S01]  /*3280*/  PRMT R20, RZ, 0x7610, R20 ;  /* 0x00007610ff147816 */ /* 0x000fe20000000014 */
[----:B------:R-:W0:Y:S04]  /*3290*/  LDS.U16 R21, [R34+0x4] ;  /* 0x0000040022157984 */ /* 0x000e280000000400 */
[----:B------:R-:W1:Y:S04]  /*32a0*/  LDG.E.U16 R35, desc[UR10][R22.64] ;  /* 0x0000000a16237981 */ /* 0x000e68000c1e1500 */
[----:B------:R-:W1:Y:S04]  /*32b0*/  @!P3 LDG.E.U16 R20, desc[UR10][R22.64+0x2] ;  /* 0x0000020a1614b981 */ /* 0x000e68000c1e1500 */
[----:B------:R-:W2:Y:S01]  /*32c0*/  LDS.U16 R34, [R34+0x6] ;  /* 0x0000060022227984 */ /* 0x000ea20000000400 */
[----:B-1----:R-:W-:Y:S01]  /*32d0*/  PRMT R19, R35, 0x5410, R20 ;  /* 0x0000541023137816 */ /* 0x002fe20000000014 */
[----:B------:R-:W-:-:S04]  /*32e0*/  VIADD R20, R32, 0x3 ;  /* 0x0000000320147836 */ /* 0x000fc80000000000 */
[----:B0-----:R-:W-:Y:S02]  /*32f0*/  HFMA2 R19, -R26, R21.H0_H0, R19 ;  /* 0x200000151a137231 */ /* 0x001fe40000000113 */
[----:B------:R-:W-:-:S03]  /*3300*/  IMAD.WIDE R20, R20, R15, R16 ;  /* 0x0000000f14147225 */ /* 0x000fc600078e0210 */
[----:B------:R-:W-:Y:S01]  /*3310*/  LEA R18, P2, R20, R25, 0x1 ;  /* 0x0000001914127211 */ /* 0x000fe200078408ff */
[----:B------:R0:W-:Y:S01]  /*3320*/  STG.E.U16 desc[UR10][R22.64], R19 ;  /* 0x0000001316007986 */ /* 0x0001e2000c10150a */
[----:B------:R-:W-:-:S05]  /*3330*/  PRMT R32, R19, 0x7632, R32 ;  /* 0x0000763213207816 */ /* 0x000fca0000000020 */
[----:B------:R3:W-:Y:S01]  /*3340*/  @!P3 STG.E.U16 desc[UR10][R22.64+0x2], R32 ;  /* 0x000002201600b986 */ /* 0x0007e2000c10150a */
[----:B0-----:R-:W-:Y:S02]  /*3350*/  LEA.HI.X R19, R20, R27, R21, 0x1, P2 ;  /* 0x0000001b14137211 */ /* 0x001fe400010f0c15 */
[----:B------:R-:W-:-:S03]  /*3360*/  PRMT R20, RZ, 0x7610, R20 ;  /* 0x00007610ff147816 */ /* 0x000fc60000000014 */
[----:B------:R-:W4:Y:S04]  /*3370*/  LDG.E.U16 R21, desc[UR10][R18.64] ;  /* 0x0000000a12157981 */ /* 0x000f28000c1e1500 */
[----:B------:R-:W4:Y:S01]  /*3380*/  @!P3 LDG.E.U16 R20, desc[UR10][R18.64+0x2] ;  /* 0x0000020a1214b981 */ /* 0x000f22000c1e1500 */
[----:B------:R-:W-:-:S05]  /*3390*/  VIADD R33, R33, 0x4 ;  /* 0x0000000421217836 */ /* 0x000fca0000000000 */
[----:B------:R-:W-:Y:S02]  /*33a0*/  ISETP.NE.AND P2, PT, R33, R31, PT ;  /* 0x0000001f2100720c */ /* 0x000fe40003f45270 */
[----:B----4-:R-:W-:-:S05]  /*33b0*/  PRMT R21, R21, 0x5410, R20 ;  /* 0x0000541015157816 */ /* 0x010fca0000000014 */
[----:B--2---:R-:W-:-:S05]  /*33c0*/  HFMA2 R20, -R26, R34.H0_H0, R21 ;  /* 0x200000221a147231 */ /* 0x004fca0000000115 */
[----:B------:R-:W-:Y:S01]  /*33d0*/  PRMT R21, R20, 0x7632, R21 ;  /* 0x0000763214157816 */ /* 0x000fe20000000015 */
[----:B------:R3:W-:Y:S04]  /*33e0*/  STG.E.U16 desc[UR10][R18.64], R20 ;  /* 0x0000001412007986 */ /* 0x0007e8000c10150a */
[----:B------:R3:W-:Y:S01]  /*33f0*/  @!P3 STG.E.U16 desc[UR10][R18.64+0x2], R21 ;  /* 0x000002151200b986 */ /* 0x0007e2000c10150a */
[----:B------:R-:W-:Y:S05]  /*3400*/  @P2 BRA `(.L_x_75) ;  /* 0xfffffffc00082947 */ /* 0x000fea000383ffff */
.L_x_74:
[----:B------:R-:W-:Y:S05]  /*3410*/  BSYNC.RECONVERGENT B1 ;  /* 0x0000000000017941 */ /* 0x000fea0003800200 */
.L_x_73:
[----:B------:R-:W-:Y:S05]  /*3420*/  @!P1 BRA `(.L_x_70) ;  /* 0x0000000000c09947 */ /* 0x000fea0003800000 */
[----:B------:R-:W-:-:S04]  /*3430*/  IMAD.IADD R24, R24, 0x1, R31 ;  /* 0x0000000118187824 */ /* 0x000fc800078e021f */
[----:B---3--:R-:W-:-:S03]  /*3440*/  IMAD.WIDE R20, R24, R15, R16 ;  /* 0x0000000f18147225 */ /* 0x008fc600078e0210 */
[----:B01----:R-:W-:-:S04]  /*3450*/  LEA R18, P1, R20, R25, 0x1 ;  /* 0x0000001914127211 */ /* 0x003fc800078208ff */
[----:B------:R-:W-:Y:S02]  /*3460*/  LEA.HI.X R19, R20, R27, R21, 0x1, P1 ;  /* 0x0000001b14137211 */ /* 0x000fe400008f0c15 */
[----:B------:R-:W-:-:S03]  /*3470*/  PRMT R20, RZ, 0x7610, R20 ;  /* 0x00007610ff147816 */ /* 0x000fc60000000014 */
[----:B------:R-:W2:Y:S04]  /*3480*/  LDG.E.U16 R21, desc[UR10][R18.64] ;  /* 0x0000000a12157981 */ /* 0x000ea8000c1e1500 */
[----:B------:R-:W2:Y:S01]  /*3490*/  @!P3 LDG.E.U16 R20, desc[UR10][R18.64+0x2] ;  /* 0x0000020a1214b981 */ /* 0x000ea2000c1e1500 */
[----:B------:R-:W0:Y:S01]  /*34a0*/  S2UR UR7, SR_CgaCtaId ;  /* 0x00000000000779c3 */ /* 0x000e220000008800 */
[----:B------:R-:W-:Y:S02]  /*34b0*/  UMOV UR6, 0x400 ;  /* 0x0000040000067882 */ /* 0x000fe40000000000 */
[----:B------:R-:W-:-:S04]  /*34c0*/  UIADD3 UR6, UPT, UPT, UR6, 0x30, URZ ;  /* 0x0000003006067890 */ /* 0x000fc8000fffe0ff */
[----:B0-----:R-:W-:-:S06]  /*34d0*/  ULEA UR6, UR7, UR6, 0x18 ;  /* 0x0000000607067291 */ /* 0x001fcc000f8ec0ff */
[----:B------:R-:W-:-:S05]  /*34e0*/  LEA R31, R31, UR6, 0x1 ;  /* 0x000000061f1f7c11 */ /* 0x000fca000f8e08ff */
[----:B------:R-:W0:Y:S01]  /*34f0*/  LDS.U16 R22, [R31] ;  /* 0x000000001f167984 */ /* 0x000e220000000400 */
[----:B------:R-:W-:Y:S02]  /*3500*/  PRMT R26, R26, 0x5410, R28 ;  /* 0x000054101a1a7816 */ /* 0x000fe4000000001c */
[----:B------:R-:W-:Y:S02]  /*3510*/  ISETP.NE.AND P1, PT, R29, 0x1, PT ;  /* 0x000000011d00780c */ /* 0x000fe40003f25270 */
[----:B--2---:R-:W-:-:S05]  /*3520*/  PRMT R21, R21, 0x5410, R20 ;  /* 0x0000541015157816 */ /* 0x004fca0000000014 */
[----:B0-----:R-:W-:-:S05]  /*3530*/  HFMA2 R20, -R26, R22.H0_H0, R21 ;  /* 0x200000161a147231 */ /* 0x001fca0000000115 */
[----:B------:R-:W-:Y:S01]  /*3540*/  PRMT R21, R20, 0x7632, R21 ;  /* 0x0000763214157816 */ /* 0x000fe20000000015 */
[----:B------:R2:W-:Y:S04]  /*3550*/  STG.E.U16 desc[UR10][R18.64], R20 ;  /* 0x0000001412007986 */ /* 0x0005e8000c10150a */
[----:B------:R2:W-:Y:S01]  /*3560*/  @!P3 STG.E.U16 desc[UR10][R18.64+0x2], R21 ;  /* 0x000002151200b986 */ /* 0x0005e2000c10150a */
[----:B------:R-:W-:Y:S05]  /*3570*/  @!P1 BRA `(.L_x_70) ;  /* 0x00000000006c9947 */ /* 0x000fea0003800000 */
[----:B--2---:R-:W-:Y:S01]  /*3580*/  VIADD R20, R24, 0x1 ;  /* 0x0000000118147836 */ /* 0x004fe20000000000 */
[----:B------:R-:W0:Y:S03]  /*3590*/  LDS.U16 R22, [R31+0x2] ;  /* 0x000002001f167984 */ /* 0x000e260000000400 */
[----:B------:R-:W-:-:S03]  /*35a0*/  IMAD.WIDE R20, R20, R15, R16 ;  /* 0x0000000f14147225 */ /* 0x000fc600078e0210 */
[----:B------:R-:W-:-:S04]  /*35b0*/  LEA R18, P1, R20, R25, 0x1 ;  /* 0x0000001914127211 */ /* 0x000fc800078208ff */
[----:B------:R-:W-:Y:S02]  /*35c0*/  LEA.HI.X R19, R20, R27, R21, 0x1, P1 ;  /* 0x0000001b14137211 */ /* 0x000fe400008f0c15 */
[----:B------:R-:W-:-:S03]  /*35d0*/  PRMT R20, RZ, 0x7610, R20 ;  /* 0x00007610ff147816 */ /* 0x000fc60000000014 */
[----:B------:R-:W2:Y:S04]  /*35e0*/  LDG.E.U16 R21, desc[UR10][R18.64] ;  /* 0x0000000a12157981 */ /* 0x000ea8000c1e1500 */
[----:B------:R-:W2:Y:S01]  /*35f0*/  @!P3 LDG.E.U16 R20, desc[UR10][R18.64+0x2] ;  /* 0x0000020a1214b981 */ /* 0x000ea2000c1e1500 */
[----:B------:R-:W-:Y:S02]  /*3600*/  ISETP.NE.AND P1, PT, R29, 0x2, PT ;  /* 0x000000021d00780c */ /* 0x000fe40003f25270 */
[----:B--2---:R-:W-:-:S05]  /*3610*/  PRMT R21, R21, 0x5410, R20 ;  /* 0x0000541015157816 */ /* 0x004fca0000000014 */
[----:B0-----:R-:W-:-:S05]  /*3620*/  HFMA2 R20, -R26, R22.H0_H0, R21 ;  /* 0x200000161a147231 */ /* 0x001fca0000000115 */
[----:B------:R-:W-:Y:S01]  /*3630*/  PRMT R21, R20, 0x7632, R21 ;  /* 0x0000763214157816 */ /* 0x000fe20000000015 */
[----:B------:R4:W-:Y:S04]  /*3640*/  STG.E.U16 desc[UR10][R18.64], R20 ;  /* 0x0000001412007986 */ /* 0x0009e8000c10150a */
[----:B------:R4:W-:Y:S01]  /*3650*/  @!P3 STG.E.U16 desc[UR10][R18.64+0x2], R21 ;  /* 0x000002151200b986 */ /* 0x0009e2000c10150a */
[----:B------:R-:W-:Y:S05]  /*3660*/  @!P1 BRA `(.L_x_70) ;  /* 0x0000000000309947 */ /* 0x000fea0003800000 */
[----:B------:R-:W-:Y:S01]  /*3670*/  VIADD R24, R24, 0x2 ;  /* 0x0000000218187836 */ /* 0x000fe20000000000 */
[----:B------:R-:W0:Y:S03]  /*3680*/  LDS.U16 R31, [R31+0x4] ;  /* 0x000004001f1f7984 */ /* 0x000e260000000400 */
[----:B------:R-:W-:-:S03]  /*3690*/  IMAD.WIDE R16, R24, R15, R16 ;  /* 0x0000000f18107225 */ /* 0x000fc600078e0210 */
[----:B----4-:R-:W-:-:S04]  /*36a0*/  LEA R18, P1, R16, R25, 0x1 ;  /* 0x0000001910127211 */ /* 0x010fc800078208ff */
[----:B------:R-:W-:-:S05]  /*36b0*/  LEA.HI.X R19, R16, R27, R17, 0x1, P1 ;  /* 0x0000001b10137211 */ /* 0x000fca00008f0c11 */
[----:B------:R-:W2:Y:S04]  /*36c0*/  @!P3 LDG.E.U16 R14, desc[UR10][R18.64+0x2] ;  /* 0x0000020a120eb981 */ /* 0x000ea8000c1e1500 */
[----:B------:R-:W2:Y:S02]  /*36d0*/  LDG.E.U16 R15, desc[UR10][R18.64] ;  /* 0x0000000a120f7981 */ /* 0x000ea4000c1e1500 */
[----:B--2---:R-:W-:-:S05]  /*36e0*/  PRMT R15, R15, 0x5410, R14 ;  /* 0x000054100f0f7816 */ /* 0x004fca000000000e */
[----:B0-----:R-:W-:-:S05]  /*36f0*/  HFMA2 R26, -R26, R31.H0_H0, R15 ;  /* 0x2000001f1a1a7231 */ /* 0x001fca000000010f */
[----:B------:R-:W-:Y:S01]  /*3700*/  PRMT R14, R26, 0x7632, R14 ;  /* 0x000076321a0e7816 */ /* 0x000fe2000000000e */
[----:B------:R0:W-:Y:S04]  /*3710*/  STG.E.U16 desc[UR10][R18.64], R26 ;  /* 0x0000001a12007986 */ /* 0x0001e8000c10150a */
[----:B------:R0:W-:Y:S02]  /*3720*/  @!P3 STG.E.U16 desc[UR10][R18.64+0x2], R14 ;  /* 0x0000020e1200b986 */ /* 0x0001e4000c10150a */
.L_x_70:
[----:B------:R-:W-:Y:S05]  /*3730*/  BSYNC.RECONVERGENT B0 ;  /* 0x0000000000007941 */ /* 0x000fea0003800200 */
.L_x_69:
[----:B------:R-:W-:-:S06]  /*3740*/  RPCMOV.32 Rpc.LO, R2 ;  /* 0x0000000200007352 */ /* 0x000fcc0000000000 */
[----:B------:R-:W-:-:S05]  /*3750*/  CS2R.32 R2, SR_CgaSize ;  /* 0x0000000000027805 */ /* 0x000fca0000008a00 */
[----:B------:R-:W-:-:S05]  /*3760*/  IMAD R2, R2, -0xa0, RZ ;  /* 0xffffff6002027824 */ /* 0x000fca00078e02ff */
[----:B------:R-:W-:Y:S02]  /*3770*/  R2UR UR13, R2 ;  /* 0x00000000020d72ca */ /* 0x000fe400000e0000 */
[----:B------:R-:W-:-:S12]  /*3780*/  RPCMOV.32 R2, Rpc.LO ;  /* 0x0000000000027353 */ /* 0x000fd80000000000 */
[----:B------:R-:W5:Y:S01]  /*3790*/  LDCU UR13, c[0x0][UR13+0x258] ;  /* 0x00004b000d0d77ac */ /* 0x000f620008000800 */
[----:B------:R-:W-:-:S06]  /*37a0*/  RPCMOV.32 Rpc.LO, R2 ;  /* 0x0000000200007352 */ /* 0x000fcc0000000000 */
[----:B------:R-:W-:-:S05]  /*37b0*/  CS2R.32 R2, SR_CgaSize ;  /* 0x0000000000027805 */ /* 0x000fca0000008a00 */
[----:B------:R-:W-:-:S05]  /*37c0*/  IMAD R2, R2, -0xa0, RZ ;  /* 0xffffff6002027824 */ /* 0x000fca00078e02ff */
[----:B------:R-:W-:Y:S02]  /*37d0*/  R2UR UR12, R2 ;  /* 0x00000000020c72ca */ /* 0x000fe400000e0000 */
[----:B------:R-:W-:-:S12]  /*37e0*/  RPCMOV.32 R2, Rpc.LO ;  /* 0x0000000000027353 */ /* 0x000fd80000000000 */
[----:B------:R-:W1:Y:S01]  /*37f0*/  LDCU UR12, c[0x0][UR12+0x254] ;  /* 0x00004a800c0c77ac */ /* 0x000e620008000800 */
[----:B-----5:R-:W-:-:S04]  /*3800*/  UISETP.NE.U32.AND UP0, UPT, UR13, URZ, UPT ;  /* 0x000000ff0d00728c */ /* 0x020fc8000bf05070 */
[----:B-1----:R-:W-:-:S09]  /*3810*/  UISETP.NE.AND.EX UP0, UPT, UR12, URZ, UPT, UP0 ;  /* 0x000000ff0c00728c */ /* 0x002fd2000bf05300 */
[----:B------:R-:W-:Y:S05]  /*3820*/  BRA.U !UP0, `(.L_x_76) ;  /* 0x0000000108947547 */ /* 0x000fea000b800000 */
[----:B------:R-:W-:Y:S01]  /*3830*/  BAR.SYNC.DEFER_BLOCKING 0x0 ;  /* 0x0000000000007b1d */ /* 0x000fe20000010000 */
[----:B------:R-:W-:-:S05]  /*3840*/  ISETP.NE.AND P1, PT, R4, RZ, PT ;  /* 0x000000ff0400720c */ /* 0x000fca0003f25270 */
[----:B------:R-:W-:Y:S08]  /*3850*/  BSSY B0, `(.L_x_77) ;  /* 0x0000019000007945 */ /* 0x000ff00003800000 */
[----:B------:R-:W-:Y:S05]  /*3860*/  @P1 BRA `(.L_x_78) ;  /* 0x00000000005c1947 */ /* 0x000fea0003800000 */
[----:B------:R-:W1:Y:S01]  /*3870*/  S2R R15, SR_LANEID ;  /* 0x00000000000f7919 */ /* 0x000e620000000000 */
[----:B------:R-:W-:Y:S01]  /*3880*/  VOTEU.ANY UR6, UPT, PT ;  /* 0x0000000000067886 */ /* 0x000fe200038e0100 */
[----:B0-----:R-:W-:Y:S01]  /*3890*/  IMAD.U32 R14, RZ, RZ, UR13 ;  /* 0x0000000dff0e7e24 */ /* 0x001fe2000f8e00ff */
[----:B--234-:R-:W-:Y:S08]  /*38a0*/  FLO.U32 R18, UR6 ;  /* 0x0000000600127d00 */ /* 0x01cff000080e0000 */
[----:B------:R-:W0:Y:S02]  /*38b0*/  POPC R16, UR6 ;  /* 0x0000000600107d09 */ /* 0x000e240008000000 */
[----:B0-----:R-:W-:Y:S01]  /*38c0*/  IMAD R17, R16, UR4, RZ ;  /* 0x0000000410117c24 */ /* 0x001fe2000f8e02ff */
[----:B-1----:R-:W-:Y:S01]  /*38d0*/  ISETP.EQ.U32.AND P1, PT, R18, R15, PT ;  /* 0x0000000f1200720c */ /* 0x002fe20003f22070 */
[----:B------:R-:W-:-:S12]  /*38e0*/  IMAD.U32 R15, RZ, RZ, UR12 ;  /* 0x0000000cff0f7e24 */ /* 0x000fd8000f8e00ff */
        /* <DEDUP_REMOVED lines=9> */
.L_x_79:
[----:B------:R-:W2:Y:S04]  /*3980*/  LD.E.STRONG.GPU R17, desc[UR10][R14.64+0x4] ;  /* 0x0000040a0e117980 */ /* 0x000ea8000c10f900 */
[----:B--2---:R-:W-:Y:S01]  /*3990*/  CCTL.IVALL ;  /* 0x00000000ff00798f */ /* 0x004fe20002000000 */
[----:B------:R-:W-:Y:S05]  /*39a0*/  YIELD ;  /* 0x0000000000007946 */ /* 0x000fea0003800000 */
[----:B------:R-:W-:-:S04]  /*39b0*/  LOP3.LUT R17, R17, R16, RZ, 0x3c, !PT ;  /* 0x0000001011117212 */ /* 0x000fc800078e3cff */
[----:B------:R-:W-:-:S13]  /*39c0*/  ISETP.GT.AND P1, PT, R17, -0x1, PT ;  /* 0xffffffff1100780c */ /* 0x000fda0003f24270 */
[----:B------:R-:W-:Y:S05]  /*39d0*/  @P1 BRA `(.L_x_79) ;  /* 0xfffffffc00e81947 */ /* 0x000fea000383ffff */
.L_x_78:
[----:B------:R-:W-:Y:S05]  /*39e0*/  BSYNC B0 ;  /* 0x0000000000007941 */ /* 0x000fea0003800000 */
.L_x_77:
[----:B------:R-:W-:-:S03]  /*39f0*/  UMOV UR6, 0xffffffff ;  /* 0xffffffff00067882 */ /* 0x000fc60000000000 */
[----:B------:R-:W-:Y:S05]  /*3a00*/  BRA.DIV UR6, `(.L_x_80) ;  /* 0x00000016060c7947 */ /* 0x000fea000b800000 */
[----:B------:R-:W-:Y:S06]  /*3a10*/  BAR.SYNC.DEFER_BLOCKING 0x0 ;  /* 0x0000000000007b1d */ /* 0x000fec0000010000 */
.L_x_67:
[----:B------:R-:W1:Y:S01]  /*3a20*/  LDCU UR6, c[0x0][0x39c] ;  /* 0x00007380ff0677ac */ /* 0x000e620008000800 */
[----:B------:R-:W-:Y:S02]  /*3a30*/  VIADD R10, R10, 0x1 ;  /* 0x000000010a0a7836 */ /* 0x000fe40000000000 */
[----:B------:R-:W-:-:S03]  /*3a40*/  VIADD R2, R2, 0xffffffff ;  /* 0xffffffff02027836 */ /* 0x000fc60000000000 */
[----:B-1----:R-:W-:-:S13]  /*3a50*/  ISETP.NE.AND P1, PT, R10, UR6, PT ;  /* 0x000000060a007c0c */ /* 0x002fda000bf25270 */
[----:B------:R-:W-:Y:S05]  /*3a60*/  @P1 BRA `(.L_x_81) ;  /* 0xffffffc8001c1947 */ /* 0x000fea000383ffff */
[----:B------:R-:W-:Y:S05]  /*3a70*/  EXIT ;  /* 0x000000000000794d */ /* 0x000fea0003800000 */
.L_x_76:
[----:B------:R-:W-:Y:S05]  /*3a80*/  BPT.TRAP 0x1 ;  /* 0x000000040000795c */ /* 0x000fea0000300000 */
.L_x_45:
[----:B------:R-:W-:Y:S05]  /*3a90*/  BPT.TRAP 0x1 ;  /* 0x000000040000795c */ /* 0x000fea0000300000 */
.L_x_23:
[----:B------:R-:W-:Y:S05]  /*3aa0*/  BPT.TRAP 0x1 ;  /* 0x000000040000795c */ /* 0x000fea0000300000 */
.L_x_16:
[----:B------:R-:W-:Y:S01]  /*3ab0*/  BSSY B0, `(.L_x_82) ;  /* 0x0000007000007945 */ /* 0x000fe20003800000 */
[----:B------:R-:W-:Y:S02]  /*3ac0*/  IMAD.MOV.U32 R27, RZ, RZ, 0x10 ;  /* 0x00000010ff1b7424 */ /* 0x000fe400078e00ff */
[----:B0-----:R-:W-:Y:S02]  /*3ad0*/  IMAD.MOV.U32 R26, RZ, RZ, 0x1f ;  /* 0x0000001fff1a7424 */ /* 0x001fe400078e00ff */
[----:B------:R-:W-:-:S07]  /*3ae0*/  IMAD.MOV.U32 R25, RZ, RZ, -0x1 ;  /* 0xffffffffff197424 */ /* 0x000fce00078e00ff */
[----:B-1234-:R-:W-:Y:S05]  /*3af0*/  WARPSYNC.COLLECTIVE R25, `(.L_x_83) ;  /* 0x0000000019087348 */ /* 0x01efea0003c00000 */
[----:B-1234-:R0:W1:Y:S02]  /*3b00*/  SHFL.DOWN P2, R18, R32, R27, R26 ;  /* 0x0800001b20127389 */ /* 0x01e064000004001a */
[----:B01----:R-:W-:Y:S05]  /*3b10*/  ENDCOLLECTIVE ;  /* 0x000000000000791b */ /* 0x003fea0003800000 */
.L_x_83:
[----:B------:R-:W-:Y:S05]  /*3b20*/  BSYNC B0 ;  /* 0x0000000000007941 */ /* 0x000fea0003800000 */
.L_x_82:
[----:B------:R-:W-:Y:S01]  /*3b30*/  HSETP2.GT.AND P3, PT, R18.H0_H0, R17.H0_H0, PT ;  /* 0x2000001112007234 */ /* 0x000fe20003f64800 */
[----:B------:R-:W-:Y:S02]  /*3b40*/  IMAD.MOV.U32 R32, RZ, RZ, R16 ;  /* 0x000000ffff207224 */ /* 0x000fe400078e0010 */
[----:B------:R-:W-:Y:S02]  /*3b50*/  IMAD.MOV.U32 R27, RZ, RZ, 0x10 ;  /* 0x00000010ff1b7424 */ /* 0x000fe400078e00ff */
[----:B------:R-:W-:Y:S01]  /*3b60*/  IMAD.MOV.U32 R26, RZ, RZ, 0x1f ;  /* 0x0000001fff1a7424 */ /* 0x000fe200078e00ff */
[----:B------:R-:W-:Y:S01]  /*3b70*/  SEL R17, R17, R18, !P3 ;  /* 0x0000001211117207 */ /* 0x000fe20005800000 */
[----:B------:R-:W-:-:S07]  /*3b80*/  IMAD.MOV.U32 R25, RZ, RZ, -0x1 ;  /* 0xffffffffff197424 */ /* 0x000fce00078e00ff */
[----:B------:R-:W-:Y:S05]  /*3b90*/  WARPSYNC.COLLECTIVE R25, `(.L_x_84) ;  /* 0x0000000019087348 */ /* 0x000fea0003c00000 */
[----:B------:R0:W1:Y:S02]  /*3ba0*/  SHFL.DOWN P2, R18, R32, R27, R26 ;  /* 0x0800001b20127389 */ /* 0x000064000004001a */
[----:B01----:R-:W-:Y:S05]  /*3bb0*/  ENDCOLLECTIVE ;  /* 0x000000000000791b */ /* 0x003fea0003800000 */
.L_x_84:
[----:B------:R-:W-:Y:S01]  /*3bc0*/  PRMT R32, R17, 0x5410, R17 ;  /* 0x0000541011207816 */ /* 0x000fe20000000011 */
[----:B------:R-:W-:Y:S02]  /*3bd0*/  IMAD.MOV.U32 R27, RZ, RZ, 0x8 ;  /* 0x00000008ff1b7424 */ /* 0x000fe400078e00ff */
[----:B------:R-:W-:-:S07]  /*3be0*/  IMAD.MOV.U32 R15, RZ, RZ, R18 ;  /* 0x000000ffff0f7224 */ /* 0x000fce00078e0012 */
[----:B------:R-:W-:Y:S05]  /*3bf0*/  WARPSYNC.COLLECTIVE R25, `(.L_x_85) ;  /* 0x0000000019087348 */ /* 0x000fea0003c00000 */
[----:B------:R0:W1:Y:S02]  /*3c00*/  SHFL.DOWN P2, R18, R32, R27, R26 ;  /* 0x0800001b20127389 */ /* 0x000064000004001a */
[----:B01----:R-:W-:Y:S05]  /*3c10*/  ENDCOLLECTIVE ;  /* 0x000000000000791b */ /* 0x003fea0003800000 */
.L_x_85:
[----:B------:R-:W-:-:S05]  /*3c20*/  SEL R15, R16, R15, !P3 ;  /* 0x0000000f100f7207 */ /* 0x000fca0005800000 */
[----:B------:R-:W-:Y:S01]  /*3c30*/  IMAD.MOV.U32 R32, RZ, RZ, R15 ;  /* 0x000000ffff207224 */ /* 0x000fe200078e000f */
[----:B------:R-:W-:-:S05]  /*3c40*/  HSETP2.GT.AND P4, PT, R18.H0_H0, R17.H0_H0, PT ;  /* 0x2000001112007234 */ /* 0x000fca0003f84800 */
[----:B------:R-:W-:-:S08]  /*3c50*/  SEL R17, R17, R18, !P4 ;  /* 0x0000001211117207 */ /* 0x000fd00006000000 */
[----:B------:R-:W-:Y:S05]  /*3c60*/  WARPSYNC.COLLECTIVE R25, `(.L_x_86) ;  /* 0x0000000019087348 */ /* 0x000fea0003c00000 */
[----:B------:R0:W1:Y:S02]  /*3c70*/  SHFL.DOWN P2, R18, R32, R27, R26 ;  /* 0x0800001b20127389 */ /* 0x000064000004001a */
[----:B01----:R-:W-:Y:S05]  /*3c80*/  ENDCOLLECTIVE ;  /* 0x000000000000791b */ /* 0x003fea0003800000 */
.L_x_86:
[----:B------:R-:W-:Y:S01]  /*3c90*/  PRMT R32, R17, 0x5410, R17 ;  /* 0x0000541011207816 */ /* 0x000fe20000000011 */
[----:B------:R-:W-:Y:S02]  /*3ca0*/  IMAD.MOV.U32 R27, RZ, RZ, 0x4 ;  /* 0x00000004ff1b7424 */ /* 0x000fe400078e00ff */
[----:B------:R-:W-:-:S07]  /*3cb0*/  IMAD.MOV.U32 R24, RZ, RZ, R18 ;  /* 0x000000ffff187224 */ /* 0x000fce00078e0012 */
[----:B------:R-:W-:Y:S05]  /*3cc0*/  WARPSYNC.COLLECTIVE R25, `(.L_x_87) ;  /* 0x0000000019087348 */ /* 0x000fea0003c00000 */
[----:B------:R0:W1:Y:S02]  /*3cd0*/  SHFL.DOWN P2, R18, R32, R27, R26 ;  /* 0x0800001b20127389 */ /* 0x000064000004001a */
[----:B01----:R-:W-:Y:S05]  /*3ce0*/  ENDCOLLECTIVE ;  /* 0x000000000000791b */ /* 0x003fea0003800000 */
.L_x_87:
[----:B------:R-:W-:-:S05]  /*3cf0*/  SEL R24, R15, R24, !P4 ;  /* 0x000000180f187207 */ /* 0x000fca0006000000 */
[----:B------:R-:W-:Y:S01]  /*3d00*/  IMAD.MOV.U32 R32, RZ, RZ, R24 ;  /* 0x000000ffff207224 */ /* 0x000fe200078e0018 */
[----:B------:R-:W-:-:S07]  /*3d10*/  PRMT R28, R18, 0x7610, R28 ;  /* 0x00007610121c7816 */ /* 0x000fce000000001c */
[----:B------:R-:W-:Y:S05]  /*3d20*/  WARPSYNC.COLLECTIVE R25, `(.L_x_88) ;  /* 0x0000000019087348 */ /* 0x000fea0003c00000 */
[----:B------:R0:W1:Y:S02]  /*3d30*/  SHFL.DOWN P2, R18, R32, R27, R26 ;  /* 0x0800001b20127389 */ /* 0x000064000004001a */
[----:B01----:R-:W-:Y:S05]  /*3d40*/  ENDCOLLECTIVE ;  /* 0x000000000000791b */ /* 0x003fea0003800000 */
.L_x_88:
[----:B------:R-:W-:-:S05]  /*3d50*/  HSETP2.GT.AND P3, PT, R28.H0_H0, R17.H0_H0, PT ;  /* 0x200000111c007234 */ /* 0x000fca0003f64800 */
[----:B------:R-:W-:-:S04]  /*3d60*/  SEL R17, R17, R28, !P3 ;  /* 0x0000001c11117207 */ /* 0x000fc80005800000 */
[----:B------:R-:W-:Y:S01]  /*3d70*/  PRMT R32, R17, 0x5410, R17 ;  /* 0x0000541011207816 */ /* 0x000fe20000000011 */
[----:B------:R-:W-:Y:S02]  /*3d80*/  IMAD.MOV.U32 R27, RZ, RZ, 0x2 ;  /* 0x00000002ff1b7424 */ /* 0x000fe400078e00ff */
[----:B------:R-:W-:-:S07]  /*3d90*/  IMAD.MOV.U32 R19, RZ, RZ, R18 ;  /* 0x000000ffff137224 */ /* 0x000fce00078e0012 */
[----:B------:R-:W-:Y:S05]  /*3da0*/  WARPSYNC.COLLECTIVE R25, `(.L_x_89) ;  /* 0x0000000019087348 */ /* 0x000fea0003c00000 */
[----:B------:R0:W1:Y:S02]  /*3db0*/  SHFL.DOWN P2, R18, R32, R27, R26 ;  /* 0x0800001b20127389 */ /* 0x000064000004001a */
[----:B01----:R-:W-:Y:S05]  /*3dc0*/  ENDCOLLECTIVE ;  /* 0x000000000000791b */ /* 0x003fea0003800000 */
.L_x_89:
[----:B------:R-:W-:-:S05]  /*3dd0*/  SEL R19, R24, R19, !P3 ;  /* 0x0000001318137207 */ /* 0x000fca0005800000 */
[----:B------:R-:W-:Y:S02]  /*3de0*/  IMAD.MOV.U32 R32, RZ, RZ, R19 ;  /* 0x000000ffff207224 */ /* 0x000fe400078e0013 */
[----:B------:R-:W-:-:S07]  /*3df0*/  IMAD.MOV.U32 R16, RZ, RZ, R18 ;  /* 0x000000ffff107224 */ /* 0x000fce00078e0012 */
[----:B------:R-:W-:Y:S05]  /*3e00*/  WARPSYNC.COLLECTIVE R25, `(.L_x_90) ;  /* 0x0000000019087348 */ /* 0x000fea0003c00000 */
[----:B------:R0:W1:Y:S02]  /*3e10*/  SHFL.DOWN P2, R18, R32, R27, R26 ;  /* 0x0800001b20127389 */ /* 0x000064000004001a */
[----:B01----:R-:W-:Y:S05]  /*3e20*/  ENDCOLLECTIVE ;  /* 0x000000000000791b */ /* 0x003fea0003800000 */
.L_x_90:
        /* <DEDUP_REMOVED lines=8> */
.L_x_91:
[----:B------:R-:W-:-:S05]  /*3eb0*/  SEL R28, R19, R28, !P3 ;  /* 0x0000001c131c7207 */ /* 0x000fca0005800000 */
[----:B------:R-:W-:Y:S02]  /*3ec0*/  IMAD.MOV.U32 R32, RZ, RZ, R28 ;  /* 0x000000ffff207224 */ /* 0x000fe400078e001c */
[----:B------:R-:W-:-:S07]  /*3ed0*/  IMAD.MOV.U32 R15, RZ, RZ, R18 ;  /* 0x000000ffff0f7224 */ /* 0x000fce00078e0012 */
[----:B------:R-:W-:Y:S05]  /*3ee0*/  WARPSYNC.COLLECTIVE R25, `(.L_x_92) ;  /* 0x0000000019087348 */ /* 0x000fea0003c00000 */
[----:B------:R0:W1:Y:S02]  /*3ef0*/  SHFL.DOWN P2, R18, R32, R27, R26 ;  /* 0x0800001b20127389 */ /* 0x000064000004001a */
[----:B01----:R-:W-:Y:S05]  /*3f00*/  ENDCOLLECTIVE ;  /* 0x000000000000791b */ /* 0x003fea0003800000 */
.L_x_92:
[----:B------:R-:W-:Y:S05]  /*3f10*/  BRA `(.L_x_93) ;  /* 0xffffffc800047947 */ /* 0x000fea000383ffff */
.L_x_22:
[----:B------:R-:W-:Y:S02]  /*3f20*/  IMAD.MOV.U32 R27, RZ, RZ, 0x10 ;  /* 0x00000010ff1b7424 */ /* 0x000fe400078e00ff */
[----:B------:R-:W-:Y:S02]  /*3f30*/  IMAD.MOV.U32 R26, RZ, RZ, 0x1f ;  /* 0x0000001fff1a7424 */ /* 0x000fe400078e00ff */
[----:B------:R-:W-:-:S07]  /*3f40*/  IMAD.MOV.U32 R25, RZ, RZ, -0x1 ;  /* 0xffffffffff197424 */ /* 0x000fce00078e00ff */
[----:B--2---:R-:W-:Y:S05]  /*3f50*/  WARPSYNC.COLLECTIVE R25, `(.L_x_94) ;  /* 0x0000000019087348 */ /* 0x004fea0003c00000 */
[----:B------:R0:W1:Y:S02]  /*3f60*/  SHFL.DOWN P2, R18, R32, R27, R26 ;  /* 0x0800001b20127389 */ /* 0x000064000004001a */
[----:B012---:R-:W-:Y:S05]  /*3f70*/  ENDCOLLECTIVE ;  /* 0x000000000000791b */ /* 0x007fea0003800000 */
.L_x_94:
[----:B------:R-:W-:Y:S01]  /*3f80*/  IMAD.MOV.U32 R32, RZ, RZ, R16 ;  /* 0x000000ffff207224 */ /* 0x000fe200078e0010 */
[----:B------:R-:W-:-:S05]  /*3f90*/  HSETP2.GT.AND P3, PT, R18.H0_H0, R15.H0_H0, PT ;  /* 0x2000000f12007234 */ /* 0x000fca0003f64800 */
[----:B------:R-:W-:-:S08]  /*3fa0*/  SEL R17, R15, R18, !P3 ;  /* 0x000000120f117207 */ /* 0x000fd00005800000 */
[----:B------:R-:W-:Y:S05]  /*3fb0*/  WARPSYNC.COLLECTIVE R25, `(.L_x_95) ;  /* 0x0000000019087348 */ /* 0x000fea0003c00000 */
[----:B------:R0:W1:Y:S02]  /*3fc0*/  SHFL.DOWN P2, R18, R32, R27, R26 ;  /* 0x0800001b20127389 */ /* 0x000064000004001a */
[----:B01----:R-:W-:Y:S05]  /*3fd0*/  ENDCOLLECTIVE ;  /* 0x000000000000791b */ /* 0x003fea0003800000 */
.L_x_95:
[----:B------:R-:W-:Y:S01]  /*3fe0*/  PRMT R32, R17, 0x5410, R17 ;  /* 0x0000541011207816 */ /* 0x000fe20000000011 */
[----:B------:R-:W-:Y:S02]  /*3ff0*/  IMAD.MOV.U32 R27, RZ, RZ, 0x8 ;  /* 0x00000008ff1b7424 */ /* 0x000fe400078e00ff */
[----:B------:R-:W-:-:S07]  /*4000*/  IMAD.MOV.U32 R15, RZ, RZ, R18 ;  /* 0x000000ffff0f7224 */ /* 0x000fce00078e0012 */
[----:B------:R-:W-:Y:S05]  /*4010*/  WARPSYNC.COLLECTIVE R25, `(.L_x_96) ;  /* 0x0000000019087348 */ /* 0x000fea0003c00000 */
[----:B------:R0:W1:Y:S02]  /*4020*/  SHFL.DOWN P2, R18, R32, R27, R26 ;  /* 0x0800001b20127389 */ /* 0x000064000004001a */
[----:B01----:R-:W-:Y:S05]  /*4030*/  ENDCOLLECTIVE ;  /* 0x000000000000791b */ /* 0x003fea0003800000 */
.L_x_96:
[----:B------:R-:W-:-:S05]  /*4040*/  SEL R15, R16, R15, !P3 ;  /* 0x0000000f100f7207 */ /* 0x000fca0005800000 */
[----:B------:R-:W-:Y:S01]  /*4050*/  IMAD.MOV.U32 R32, RZ, RZ, R15 ;  /* 0x000000ffff207224 */ /* 0x000fe200078e000f */
[----:B------:R-:W-:-:S05]  /*4060*/  HSETP2.GT.AND P4, PT, R18.H0_H0, R17.H0_H0, PT ;  /* 0x2000001112007234 */ /* 0x000fca0003f84800 */
[----:B------:R-:W-:-:S08]  /*4070*/  SEL R17, R17, R18, !P4 ;  /* 0x0000001211117207 */ /* 0x000fd00006000000 */
[----:B------:R-:W-:Y:S05]  /*4080*/  WARPSYNC.COLLECTIVE R25, `(.L_x_97) ;  /* 0x0000000019087348 */ /* 0x000fea0003c00000 */
[----:B------:R0:W1:Y:S02]  /*4090*/  SHFL.DOWN P2, R18, R32, R27, R26 ;  /* 0x0800001b20127389 */ /* 0x000064000004001a */
[----:B01----:R-:W-:Y:S05]  /*40a0*/  ENDCOLLECTIVE ;  /* 0x000000000000791b */ /* 0x003fea0003800000 */
.L_x_97:
[----:B------:R-:W-:Y:S01]  /*40b0*/  PRMT R32, R17, 0x5410, R17 ;  /* 0x0000541011207816 */ /* 0x000fe20000000011 */
[----:B------:R-:W-:Y:S02]  /*40c0*/  IMAD.MOV.U32 R27, RZ, RZ, 0x4 ;  /* 0x00000004ff1b7424 */ /* 0x000fe400078e00ff */
[----:B------:R-:W-:-:S07]  /*40d0*/  IMAD.MOV.U32 R24, RZ, RZ, R18 ;  /* 0x000000ffff187224 */ /* 0x000fce00078e0012 */
[----:B------:R-:W-:Y:S05]  /*40e0*/  WARPSYNC.COLLECTIVE R25, `(.L_x_98) ;  /* 0x0000000019087348 */ /* 0x000fea0003c00000 */
[----:B------:R0:W1:Y:S02]  /*40f0*/  SHFL.DOWN P2, R18, R32, R27, R26 ;  /* 0x0800001b20127389 */ /* 0x000064000004001a */
[----:B01----:R-:W-:Y:S05]  /*4100*/  ENDCOLLECTIVE ;  /* 0x000000000000791b */ /* 0x003fea0003800000 */
.L_x_98:
[----:B------:R-:W-:-:S05]  /*4110*/  SEL R24, R15, R24, !P4 ;  /* 0x000000180f187207 */ /* 0x000fca0006000000 */
[----:B------:R-:W-:Y:S01]  /*4120*/  IMAD.MOV.U32 R32, RZ, RZ, R24 ;  /* 0x000000ffff207224 */ /* 0x000fe200078e0018 */
[----:B------:R-:W-:-:S07]  /*4130*/  PRMT R28, R18, 0x7610, R28 ;  /* 0x00007610121c7816 */ /* 0x000fce000000001c */
[----:B------:R-:W-:Y:S05]  /*4140*/  WARPSYNC.COLLECTIVE R25, `(.L_x_99) ;  /* 0x0000000019087348 */ /* 0x000fea0003c00000 */
[----:B------:R0:W1:Y:S02]  /*4150*/  SHFL.DOWN P2, R18, R32, R27, R26 ;  /* 0x0800001b20127389 */ /* 0x000064000004001a */
[----:B01----:R-:W-:Y:S05]  /*4160*/  ENDCOLLECTIVE ;  /* 0x000000000000791b */ /* 0x003fea0003800000 */
.L_x_99:
        /* <DEDUP_REMOVED lines=8> */
.L_x_100:
[----:B------:R-:W-:-:S05]  /*41f0*/  SEL R28, R24, R19, !P3 ;  /* 0x00000013181c7207 */ /* 0x000fca0005800000 */
[----:B------:R-:W-:Y:S02]  /*4200*/  IMAD.MOV.U32 R32, RZ, RZ, R28 ;  /* 0x000000ffff207224 */ /* 0x000fe400078e001c */
[----:B------:R-:W-:-:S07]  /*4210*/  IMAD.MOV.U32 R16, RZ, RZ, R18 ;  /* 0x000000ffff107224 */ /* 0x000fce00078e0012 */
[----:B------:R-:W-:Y:S05]  /*4220*/  WARPSYNC.COLLECTIVE R25, `(.L_x_101) ;  /* 0x0000000019087348 */ /* 0x000fea0003c00000 */
[----:B------:R0:W1:Y:S02]  /*4230*/  SHFL.DOWN P2, R18, R32, R27, R26 ;  /* 0x0800001b20127389 */ /* 0x000064000004001a */
[----:B01----:R-:W-:Y:S05]  /*4240*/  ENDCOLLECTIVE ;  /* 0x000000000000791b */ /* 0x003fea0003800000 */
.L_x_101:
[----:B------:R-:W-:-:S05]  /*4250*/  HSETP2.GT.AND P3, PT, R16.H0_H0, R17.H0_H0, PT ;  /* 0x2000001110007234 */ /* 0x000fca0003f64800 */
[----:B------:R-:W-:Y:S02]  /*4260*/  SEL R15, R17, R16, !P3 ;  /* 0x00000010110f7207 */ /* 0x000fe40005800000 */
[----:B------:R-:W0:Y:S02]  /*4270*/  LDC.64 R16, c[0x0][0x3a0] ;  /* 0x0000e800ff107b82 */ /* 0x000e240000000a00 */
[----:B------:R-:W-:Y:S01]  /*4280*/  PRMT R32, R15, 0x5410, R15 ;  /* 0x000054100f207816 */ /* 0x000fe2000000000f */
[----:B------:R-:W-:Y:S02]  /*4290*/  IMAD.MOV.U32 R27, RZ, RZ, 0x1 ;  /* 0x00000001ff1b7424 */ /* 0x000fe400078e00ff */
[----:B------:R-:W-:-:S07]  /*42a0*/  IMAD.MOV.U32 R19, RZ, RZ, R18 ;  /* 0x000000ffff137224 */ /* 0x000fce00078e0012 */
[----:B0-----:R-:W-:Y:S05]  /*42b0*/  WARPSYNC.COLLECTIVE R25, `(.L_x_102) ;  /* 0x0000000019087348 */ /* 0x001fea0003c00000 */
[----:B------:R1:W2:Y:S02]  /*42c0*/  SHFL.DOWN P2, R18, R32, R27, R26 ;  /* 0x0800001b20127389 */ /* 0x0002a4000004001a */
[----:B012---:R-:W-:Y:S05]  /*42d0*/  ENDCOLLECTIVE ;  /* 0x000000000000791b */ /* 0x007fea0003800000 */
.L_x_102:
[----:B------:R-:W-:Y:S01]  /*42e0*/  SEL R24, R28, R19, !P3 ;  /* 0x000000131c187207 */ /* 0x000fe20005800000 */
[----:B------:R-:W-:-:S04]  /*42f0*/  IMAD.WIDE.U32 R16, R0, 0x2, R16 ;  /* 0x0000000200107825 */ /* 0x000fc800078e0010 */
[----:B------:R-:W-:Y:S02]  /*4300*/  IMAD.MOV.U32 R32, RZ, RZ, R24 ;  /* 0x000000ffff207224 */ /* 0x000fe400078e0018 */
[----:B------:R-:W-:-:S07]  /*4310*/  IMAD.MOV.U32 R31, RZ, RZ, R18 ;  /* 0x000000ffff1f7224 */ /* 0x000fce00078e0012 */
[----:B------:R-:W-:Y:S05]  /*4320*/  WARPSYNC.COLLECTIVE R25, `(.L_x_103) ;  /* 0x0000000019087348 */ /* 0x000fea0003c00000 */
[----:B------:R0:W1:Y:S02]  /*4330*/  SHFL.DOWN P2, R18, R32, R27, R26 ;  /* 0x0800001b20127389 */ /* 0x000064000004001a */
[----:B01----:R-:W-:Y:S05]  /*4340*/  ENDCOLLECTIVE ;  /* 0x000000000000791b */ /* 0x003fea0003800000 */
.L_x_103:
[----:B------:R-:W-:Y:S01]  /*4350*/  PRMT R28, R31, 0x7610, R28 ;  /* 0x000076101f1c7816 */ /* 0x000fe2000000001c */
[----:B------:R-:W-:Y:S02]  /*4360*/  IMAD.MOV.U32 R29, RZ, RZ, R18 ;  /* 0x000000ffff1d7224 */ /* 0x000fe400078e0012 */
[----:B------:R-:W0:Y:S01]  /*4370*/  LDC.64 R18, c[0x0][0x3a8] ;  /* 0x0000ea00ff127b82 */ /* 0x000e220000000a00 */
[----:B------:R-:W-:Y:S05]  /*4380*/  BRA `(.L_x_104) ;  /* 0xffffffc400f87947 */ /* 0x000fea000383ffff */
.L_x_24:
[----:B------:R-:W-:Y:S01]  /*4390*/  BSSY B0, `(.L_x_105) ;  /* 0x000000a000007945 */ /* 0x000fe20003800000 */
[----:B-1----:R-:W-:Y:S02]  /*43a0*/  IMAD.MOV.U32 R16, RZ, RZ, 0x0 ;  /* 0x00000000ff107424 */ /* 0x002fe400078e00ff */
[----:B------:R-:W-:Y:S02]  /*43b0*/  IMAD.MOV.U32 R15, RZ, RZ, 0x0 ;  /* 0x00000000ff0f7424 */ /* 0x000fe400078e00ff */
[----:B------:R-:W-:-:S07]  /*43c0*/  IMAD.MOV.U32 R25, RZ, RZ, -0x1 ;  /* 0xffffffffff197424 */ /* 0x000fce00078e00ff */
[----:B------:R-:W-:Y:S05]  /*43d0*/  WARPSYNC.COLLECTIVE.ALL `(.L_x_106) ;  /* 0x0000000000147948 */ /* 0x000fea0003c00000 */
[----:B------:R-:W-:-:S04]  /*43e0*/  SHF.L.U32 R15, R15, 0x10, RZ ;  /* 0x000000100f0f7819 */ /* 0x000fc800000006ff */
[----:B------:R-:W-:-:S05]  /*43f0*/  LOP3.LUT R15, R15, 0xf, R16, 0xf8, !PT ;  /* 0x0000000f0f0f7812 */ /* 0x000fca00078ef810 */
[----:B------:R0:W-:Y:S02]  /*4400*/  BAR.SYNC.DEFER_BLOCKING R15, R15 ;  /* 0x0000000f0000731d */ /* 0x0001e40000010000 */
[----:B0-----:R-:W-:-:S04]  /*4410*/  SHF.R.U32 R15, R15, 0x10, RZ ;  /* 0x000000100f0f7819 */ /* 0x001fc800000016ff */
[----:B------:R-:W-:Y:S05]  /*4420*/  ENDCOLLECTIVE ;  /* 0x000000000000791b */ /* 0x000fea0003800000 */
.L_x_106:
[----:B------:R-:W-:Y:S05]  /*4430*/  BSYNC B0 ;  /* 0x0000000000007941 */ /* 0x000fea0003800000 */
.L_x_105:
[----:B------:R-:W-:Y:S05]  /*4440*/  BRA `(.L_x_107) ;  /* 0xffffffc800187947 */ /* 0x000fea000383ffff */
.L_x_28:
        /* <DEDUP_REMOVED lines=10> */
.L_x_109:
[----:B------:R-:W-:Y:S05]  /*44f0*/  BSYNC B0 ;  /* 0x0000000000007941 */ /* 0x000fea0003800000 */
.L_x_108:
[----:B------:R-:W-:Y:S05]  /*4500*/  BRA `(.L_x_110) ;  /* 0xffffffc800547947 */ /* 0x000fea000383ffff */
.L_x_44:
[----:B------:R-:W-:Y:S01]  /*4510*/  BSSY B0, `(.L_x_111) ;  /* 0x0000007000007945 */ /* 0x000fe20003800000 */
[----:B------:R-:W-:Y:S02]  /*4520*/  IMAD.MOV.U32 R27, RZ, RZ, 0x10 ;  /* 0x00000010ff1b7424 */ /* 0x000fe400078e00ff */
[----:B------:R-:W-:Y:S02]  /*4530*/  IMAD.MOV.U32 R26, RZ, RZ, 0x1f ;  /* 0x0000001fff1a7424 */ /* 0x000fe400078e00ff */
[----:B------:R-:W-:-:S07]  /*4540*/  IMAD.MOV.U32 R25, RZ, RZ, -0x1 ;  /* 0xffffffffff197424 */ /* 0x000fce00078e00ff */
[----:B0123-5:R-:W-:Y:S05]  /*4550*/  WARPSYNC.COLLECTIVE R25, `(.L_x_112) ;  /* 0x0000000019087348 */ /* 0x02ffea0003c00000 */
[----:B0-----:R0:W4:Y:S02]  /*4560*/  SHFL.DOWN P2, R18, R32, R27, R26 ;  /* 0x0800001b20127389 */ /* 0x001124000004001a */
[----:B012345:R-:W-:Y:S05]  /*4570*/  ENDCOLLECTIVE ;  /* 0x000000000000791b */ /* 0x03ffea0003800000 */
.L_x_112:
[----:B------:R-:W-:Y:S05]  /*4580*/  BSYNC B0 ;  /* 0x0000000000007941 */ /* 0x000fea0003800000 */
.L_x_111:
[----:B------:R-:W-:Y:S01]  /*4590*/  IMAD.MOV.U32 R32, RZ, RZ, R24 ;  /* 0x000000ffff207224 */ /* 0x000fe200078e0018 */
[----:B------:R-:W-:Y:S01]  /*45a0*/  PRMT R16, R18, 0x7610, R16 ;  /* 0x0000761012107816 */ /* 0x000fe20000000010 */
[----:B------:R-:W-:Y:S02]  /*45b0*/  IMAD.MOV.U32 R27, RZ, RZ, 0x10 ;  /* 0x00000010ff1b7424 */ /* 0x000fe400078e00ff */
[----:B------:R-:W-:Y:S02]  /*45c0*/  IMAD.MOV.U32 R26, RZ, RZ, 0x1f ;  /* 0x0000001fff1a7424 */ /* 0x000fe400078e00ff */
[----:B------:R-:W-:Y:S01]  /*45d0*/  IMAD.MOV.U32 R25, RZ, RZ, -0x1 ;  /* 0xffffffffff197424 */ /* 0x000fe200078e00ff */
[----:B------:R-:W-:-:S13]  /*45e0*/  HSETP2.GT.AND P3, PT, R16.H0_H0, R15.H0_H0, PT ;  /* 0x2000000f10007234 */ /* 0x000fda0003f64800 */
[----:B------:R-:W-:Y:S05]  /*45f0*/  WARPSYNC.COLLECTIVE R25, `(.L_x_113) ;  /* 0x0000000019087348 */ /* 0x000fea0003c00000 */
[----:B------:R0:W1:Y:S02]  /*4600*/  SHFL.DOWN P2, R18, R32, R27, R26 ;  /* 0x0800001b20127389 */ /* 0x000064000004001a */
[----:B01----:R-:W-:Y:S05]  /*4610*/  ENDCOLLECTIVE ;  /* 0x000000000000791b */ /* 0x003fea0003800000 */
.L_x_113:
[----:B------:R-:W-:-:S04]  /*4620*/  SEL R16, R15, R16, !P3 ;  /* 0x000000100f107207 */ /* 0x000fc80005800000 */
[----:B------:R-:W-:Y:S01]  /*4630*/  PRMT R32, R16, 0x5410, R16 ;  /* 0x0000541010207816 */ /* 0x000fe20000000010 */
[----:B------:R-:W-:Y:S02]  /*4640*/  IMAD.MOV.U32 R27, RZ, RZ, 0x8 ;  /* 0x00000008ff1b7424 */ /* 0x000fe400078e00ff */
[----:B------:R-:W-:-:S07]  /*4650*/  IMAD.MOV.U32 R15, RZ, RZ, R18 ;  /* 0x000000ffff0f7224 */ /* 0x000fce00078e0012 */
[----:B------:R-:W-:Y:S05]  /*4660*/  WARPSYNC.COLLECTIVE R25, `(.L_x_114) ;  /* 0x0000000019087348 */ /* 0x000fea0003c00000 */
[----:B------:R0:W1:Y:S02]  /*4670*/  SHFL.DOWN P2, R18, R32, R27, R26 ;  /* 0x0800001b20127389 */ /* 0x000064000004001a */
[----:B01----:R-:W-:Y:S05]  /*4680*/  ENDCOLLECTIVE ;  /* 0x000000000000791b */ /* 0x003fea0003800000 */
.L_x_114:
[----:B------:R-:W-:-:S05]  /*4690*/  SEL R15, R24, R15, !P3 ;  /* 0x0000000f180f7207 */ /* 0x000fca0005800000 */
[----:B------:R-:W-:Y:S01]  /*46a0*/  IMAD.MOV.U32 R32, RZ, RZ, R15 ;  /* 0x000000ffff207224 */ /* 0x000fe200078e000f */
[----:B------:R-:W-:-:S07]  /*46b0*/  PRMT R17, R18, 0x7610, R17 ;  /* 0x0000761012117816 */ /* 0x000fce0000000011 */
[----:B------:R-:W-:Y:S05]  /*46c0*/  WARPSYNC.COLLECTIVE R25, `(.L_x_115) ;  /* 0x0000000019087348 */ /* 0x000fea0003c00000 */
[----:B------:R0:W1:Y:S02]  /*46d0*/  SHFL.DOWN P2, R18, R32, R27, R26 ;  /* 0x0800001b20127389 */ /* 0x000064000004001a */
[----:B01----:R-:W-:Y:S05]  /*46e0*/  ENDCOLLECTIVE ;  /* 0x000000000000791b */ /* 0x003fea0003800000 */
.L_x_115:
        /* <DEDUP_REMOVED lines=8> */
.L_x_116:
[----:B------:R-:W-:-:S05]  /*4770*/  SEL R16, R15, R16, !P4 ;  /* 0x000000100f107207 */ /* 0x000fca0006000000 */
[----:B------:R-:W-:Y:S01]  /*4780*/  IMAD.MOV.U32 R32, RZ, RZ, R16 ;  /* 0x000000ffff207224 */ /* 0x000fe200078e0010 */
[----:B------:R-:W-:-:S07]  /*4790*/  PRMT R34, R18, 0x7610, R34 ;  /* 0x0000761012227816 */ /* 0x000fce0000000022 */
[----:B------:R-:W-:Y:S05]  /*47a0*/  WARPSYNC.COLLECTIVE R25, `(.L_x_117) ;  /* 0x0000000019087348 */ /* 0x000fea0003c00000 */
[----:B------:R0:W1:Y:S02]  /*47b0*/  SHFL.DOWN P2, R18, R32, R27, R26 ;  /* 0x0800001b20127389 */ /* 0x000064000004001a */
[----:B01----:R-:W-:Y:S05]  /*47c0*/  ENDCOLLECTIVE ;  /* 0x000000000000791b */ /* 0x003fea0003800000 */
.L_x_117:
        /* <DEDUP_REMOVED lines=8> */
.L_x_118:
[----:B------:R-:W-:-:S05]  /*4850*/  SEL R19, R16, R19, !P3 ;  /* 0x0000001310137207 */ /* 0x000fca0005800000 */
[----:B------:R-:W-:Y:S02]  /*4860*/  IMAD.MOV.U32 R32, RZ, RZ, R19 ;  /* 0x000000ffff207224 */ /* 0x000fe400078e0013 */
[----:B------:R-:W-:-:S07]  /*4870*/  IMAD.MOV.U32 R15, RZ, RZ, R18 ;  /* 0x000000ffff0f7224 */ /* 0x000fce00078e0012 */
[----:B------:R-:W-:Y:S05]  /*4880*/  WARPSYNC.COLLECTIVE R25, `(.L_x_119) ;  /* 0x0000000019087348 */ /* 0x000fea0003c00000 */
[----:B------:R0:W1:Y:S02]  /*4890*/  SHFL.DOWN P2, R18, R32, R27, R26 ;  /* 0x0800001b20127389 */ /* 0x000064000004001a */
[----:B01----:R-:W-:Y:S05]  /*48a0*/  ENDCOLLECTIVE ;  /* 0x000000000000791b */ /* 0x003fea0003800000 */
.L_x_119:
[----:B------:R-:W-:Y:S02]  /*48b0*/  IMAD.MOV.U32 R27, RZ, RZ, 0x1 ;  /* 0x00000001ff1b7424 */ /* 0x000fe400078e00ff */
[--C-:B------:R-:W-:Y:S01]  /*48c0*/  IMAD.MOV.U32 R24, RZ, RZ, R18.reuse ;  /* 0x000000ffff187224 */ /* 0x100fe200078e0012 */
[----:B------:R-:W-:-:S05]  /*48d0*/  PRMT R18, R15, 0x7610, R18 ;  /* 0x000076100f127816 */ /* 0x000fca0000000012 */
[----:B------:R-:W-:-:S05]  /*48e0*/  HSETP2.GT.AND P3, PT, R18.H0_H0, R17.H0_H0, PT ;  /* 0x2000001112007234 */ /* 0x000fca0003f64800 */
[----:B------:R-:W-:Y:S02]  /*48f0*/  SEL R15, R17, R18, !P3 ;  /* 0x00000012110f7207 */ /* 0x000fe40005800000 */
[----:B------:R-:W-:Y:S02]  /*4900*/  SEL R24, R19, R24, !P3 ;  /* 0x0000001813187207 */ /* 0x000fe40005800000 */
[----:B------:R-:W-:-:S07]  /*4910*/  PRMT R32, R15, 0x5410, R15 ;  /* 0x000054100f207816 */ /* 0x000fce000000000f */
[----:B------:R-:W-:Y:S05]  /*4920*/  WARPSYNC.COLLECTIVE R25, `(.L_x_120) ;  /* 0x0000000019087348 */ /* 0x000fea0003c00000 */
[----:B------:R0:W1:Y:S02]  /*4930*/  SHFL.DOWN P2, R18, R32, R27, R26 ;  /* 0x0800001b20127389 */ /* 0x000064000004001a */
[----:B01----:R-:W-:Y:S05]  /*4940*/  ENDCOLLECTIVE ;  /* 0x000000000000791b */ /* 0x003fea0003800000 */
.L_x_120:
[----:B------:R-:W-:Y:S02]  /*4950*/  IMAD.MOV.U32 R32, RZ, RZ, R24 ;  /* 0x000000ffff207224 */ /* 0x000fe400078e0018 */
[----:B------:R-:W-:-:S07]  /*4960*/  IMAD.MOV.U32 R31, RZ, RZ, R18 ;  /* 0x000000ffff1f7224 */ /* 0x000fce00078e0012 */
[----:B------:R-:W-:Y:S05]  /*4970*/  WARPSYNC.COLLECTIVE R25, `(.L_x_121) ;  /* 0x0000000019087348 */ /* 0x000fea0003c00000 */
[----:B------:R0:W1:Y:S02]  /*4980*/  SHFL.DOWN P2, R18, R32, R27, R26 ;  /* 0x0800001b20127389 */ /* 0x000064000004001a */
[----:B01----:R-:W-:Y:S05]  /*4990*/  ENDCOLLECTIVE ;  /* 0x000000000000791b */ /* 0x003fea0003800000 */
.L_x_121:
[----:B------:R-:W-:Y:S01]  /*49a0*/  IMAD.MOV.U32 R33, RZ, RZ, R18 ;  /* 0x000000ffff217224 */ /* 0x000fe200078e0012 */
[----:B------:R-:W-:Y:S06]  /*49b0*/  BRA `(.L_x_122) ;  /* 0xffffffd000e07947 */ /* 0x000fec000383ffff */
.L_x_46:
[----:B------:R-:W-:Y:S01]  /*49c0*/  BSSY B0, `(.L_x_123) ;  /* 0x000000a000007945 */ /* 0x000fe20003800000 */
[----:B-12---:R-:W-:Y:S02]  /*49d0*/  IMAD.MOV.U32 R16, RZ, RZ, 0x0 ;  /* 0x00000000ff107424 */ /* 0x006fe400078e00ff */
[----:B------:R-:W-:Y:S02]  /*49e0*/  IMAD.MOV.U32 R15, RZ, RZ, 0x0 ;  /* 0x00000000ff0f7424 */ /* 0x000fe400078e00ff */
[----:B------:R-:W-:-:S07]  /*49f0*/  IMAD.MOV.U32 R25, RZ, RZ, -0x1 ;  /* 0xffffffffff197424 */ /* 0x000fce00078e00ff */
[----:B0-----:R-:W-:Y:S05]  /*4a00*/  WARPSYNC.COLLECTIVE.ALL `(.L_x_124) ;  /* 0x0000000000147948 */ /* 0x001fea0003c00000 */
[----:B------:R-:W-:-:S04]  /*4a10*/  SHF.L.U32 R15, R15, 0x10, RZ ;  /* 0x000000100f0f7819 */ /* 0x000fc800000006ff */
[----:B------:R-:W-:-:S05]  /*4a20*/  LOP3.LUT R15, R15, 0xf, R16, 0xf8, !PT ;  /* 0x0000000f0f0f7812 */ /* 0x000fca00078ef810 */
[----:B------:R1:W-:Y:S02]  /*4a30*/  BAR.SYNC.DEFER_BLOCKING R15, R15 ;  /* 0x0000000f0000731d */ /* 0x0003e40000010000 */
[----:B-1----:R-:W-:-:S04]  /*4a40*/  SHF.R.U32 R15, R15, 0x10, RZ ;  /* 0x000000100f0f7819 */ /* 0x002fc800000016ff */
[----:B0-----:R-:W-:Y:S05]  /*4a50*/  ENDCOLLECTIVE ;  /* 0x000000000000791b */ /* 0x001fea0003800000 */
.L_x_124:
[----:B------:R-:W-:Y:S05]  /*4a60*/  BSYNC B0 ;  /* 0x0000000000007941 */ /* 0x000fea0003800000 */
.L_x_123:
[----:B------:R-:W-:Y:S05]  /*4a70*/  BRA `(.L_x_125) ;  /* 0xffffffd000f07947 */ /* 0x000fea000383ffff */
.L_x_50:
        /* <DEDUP_REMOVED lines=10> */
.L_x_127:
[----:B------:R-:W-:Y:S05]  /*4b20*/  BSYNC B0 ;  /* 0x0000000000007941 */ /* 0x000fea0003800000 */
.L_x_126:
[----:B------:R-:W-:Y:S05]  /*4b30*/  BRA `(.L_x_128) ;  /* 0xffffffd400347947 */ /* 0x000fea000383ffff */
.L_x_56:
[----:B------:R-:W-:Y:S01]  /*4b40*/  BSSY B0, `(.L_x_129) ;  /* 0x000000a000007945 */ /* 0x000fe20003800000 */
[----:B---34-:R-:W-:Y:S02]  /*4b50*/  IMAD.MOV.U32 R16, RZ, RZ, 0x0 ;  /* 0x00000000ff107424 */ /* 0x018fe400078e00ff */
[----:B------:R-:W-:Y:S02]  /*4b60*/  IMAD.MOV.U32 R15, RZ, RZ, 0x0 ;  /* 0x00000000ff0f7424 */ /* 0x000fe400078e00ff */
[----:B-12---:R-:W-:-:S07]  /*4b70*/  IMAD.MOV.U32 R25, RZ, RZ, -0x1 ;  /* 0xffffffffff197424 */ /* 0x006fce00078e00ff */
[----:B0-----:R-:W-:Y:S05]  /*4b80*/  WARPSYNC.COLLECTIVE.ALL `(.L_x_130) ;  /* 0x0000000000147948 */ /* 0x001fea0003c00000 */
[----:B------:R-:W-:-:S04]  /*4b90*/  SHF.L.U32 R15, R15, 0x10, RZ ;  /* 0x000000100f0f7819 */ /* 0x000fc800000006ff */
[----:B------:R-:W-:-:S05]  /*4ba0*/  LOP3.LUT R15, R15, 0xf, R16, 0xf8, !PT ;  /* 0x0000000f0f0f7812 */ /* 0x000fca00078ef810 */
[----:B------:R1:W-:Y:S02]  /*4bb0*/  BAR.SYNC.DEFER_BLOCKING R15, R15 ;  /* 0x0000000f0000731d */ /* 0x0003e40000010000 */
[----:B-1----:R-:W-:-:S04]  /*4bc0*/  SHF.R.U32 R15, R15, 0x10, RZ ;  /* 0x000000100f0f7819 */ /* 0x002fc800000016ff */
[----:B0-----:R-:W-:Y:S05]  /*4bd0*/  ENDCOLLECTIVE ;  /* 0x000000000000791b */ /* 0x001fea0003800000 */
.L_x_130:
[----:B------:R-:W-:Y:S05]  /*4be0*/  BSYNC B0 ;  /* 0x0000000000007941 */ /* 0x000fea0003800000 */
.L_x_129:
[----:B------:R-:W-:Y:S05]  /*4bf0*/  BRA `(.L_x_131) ;  /* 0xffffffd800b47947 */ /* 0x000fea000383ffff */
.L_x_60:
        /* <DEDUP_REMOVED lines=10> */
.L_x_133:
[----:B------:R-:W-:Y:S05]  /*4ca0*/  BSYNC B0 ;  /* 0x0000000000007941 */ /* 0x000fea0003800000 */
.L_x_132:
[----:B------:R-:W-:Y:S05]  /*4cb0*/  BRA `(.L_x_134) ;  /* 0xffffffd800f87947 */ /* 0x000fea000383ffff */
.L_x_62:
[----:B------:R-:W-:Y:S01]  /*4cc0*/  BSSY B0, `(.L_x_135) ;  /* 0x000000a000007945 */ /* 0x000fe20003800000 */
[----:B------:R-:W-:Y:S02]  /*4cd0*/  IMAD.MOV.U32 R16, RZ, RZ, 0x0 ;  /* 0x00000000ff107424 */ /* 0x000fe400078e00ff */
        /* <DEDUP_REMOVED lines=8> */
.L_x_136:
[----:B------:R-:W-:Y:S05]  /*4d60*/  BSYNC B0 ;  /* 0x0000000000007941 */ /* 0x000fea0003800000 */
.L_x_135:
[----:B------:R-:W-:Y:S05]  /*4d70*/  BRA `(.L_x_137) ;  /* 0xffffffdc00087947 */ /* 0x000fea000383ffff */
.L_x_66:
        /* <DEDUP_REMOVED lines=10> */
.L_x_139:
[----:B------:R-:W-:Y:S05]  /*4e20*/  BSYNC B0 ;  /* 0x0000000000007941 */ /* 0x000fea0003800000 */
.L_x_138:
[----:B------:R-:W-:Y:S05]  /*4e30*/  BRA `(.L_x_67) ;  /* 0xffffffe800f87947 */ /* 0x000fea000383ffff */
.L_x_80:
[----:B------:R-:W-:Y:S01]  /*4e40*/  BSSY B0, `(.L_x_140) ;  /* 0x000000a000007945 */ /* 0x000fe20003800000 */
[----:B------:R-:W-:Y:S02]  /*4e50*/  IMAD.MOV.U32 R16, RZ, RZ, 0x0 ;  /* 0x00000000ff107424 */ /* 0x000fe400078e00ff */
[----:B------:R-:W-:Y:S02]  /*4e60*/  IMAD.MOV.U32 R15, RZ, RZ, 0x0 ;  /* 0x00000000ff0f7424 */ /* 0x000fe400078e00ff */
[----:B------:R-:W-:-:S07]  /*4e70*/  IMAD.MOV.U32 R25, RZ, RZ, -0x1 ;  /* 0xffffffffff197424 */ /* 0x000fce00078e00ff */
[----:B0-234-:R-:W-:Y:S05]  /*4e80*/  WARPSYNC.COLLECTIVE.ALL `(.L_x_141) ;  /* 0x0000000000147948 */ /* 0x01dfea0003c00000 */
[----:B------:R-:W-:-:S04]  /*4e90*/  SHF.L.U32 R15, R15, 0x10, RZ ;  /* 0x000000100f0f7819 */ /* 0x000fc800000006ff */
[----:B------:R-:W-:-:S05]  /*4ea0*/  LOP3.LUT R15, R15, 0xf, R16, 0xf8, !PT ;  /* 0x0000000f0f0f7812 */ /* 0x000fca00078ef810 */
[----:B------:R1:W-:Y:S02]  /*4eb0*/  BAR.SYNC.DEFER_BLOCKING R15, R15 ;  /* 0x0000000f0000731d */ /* 0x0003e40000010000 */
[----:B-1----:R-:W-:-:S04]  /*4ec0*/  SHF.R.U32 R15, R15, 0x10, RZ ;  /* 0x000000100f0f7819 */ /* 0x002fc800000016ff */
[----:B0-234-:R-:W-:Y:S05]  /*4ed0*/  ENDCOLLECTIVE ;  /* 0x000000000000791b */ /* 0x01dfea0003800000 */
.L_x_141:
[----:B------:R-:W-:Y:S05]  /*4ee0*/  BSYNC B0 ;  /* 0x0000000000007941 */ /* 0x000fea0003800000 */
.L_x_140:
[----:B------:R-:W-:Y:S05]  /*4ef0*/  BRA `(.L_x_67) ;  /* 0xffffffe800c87947 */ /* 0x000fea000383ffff */
.L_x_142:
        /* <DEDUP_REMOVED lines=16> */
.L_x_144:


//--------------------- .nv.shared._Z26panel_trsm_u12_warp_kernelILi32EEvPK6__halfPS0_iiii --------------------------
	.section	.nv.shared._Z26panel_trsm_u12_warp_kernelILi32EEvPK6__halfPS0_iiii,"aw",@nobits
	.sectionflags	@""
	.align	2
.nv.shared._Z26panel_trsm_u12_warp_kernelILi32EEvPK6__halfPS0_iiii:
	.zero		3072


//--------------------- .nv.shared.reserved.0     --------------------------
	.section	.nv.shared.reserved.0,"aw",@nobits
	.weak		__nv_reservedSMEM_offset_0_alias
	.size		__nv_reservedSMEM_offset_0_alias, 0, 64
	.other		__nv_reservedSMEM_offset_0_alias,@"STO_CUDA_RESERVED_SHARED STV_DEFAULT"
__nv_reservedSMEM_offset_0_alias:
	.zero		0
	.zero		64


//--------------------- .nv.shared._Z34panel_getf2_microblock_coop_kernelP6__halfiiiiiiS0_PiiS1_ --------------------------
	.section	.nv.shared._Z34panel_getf2_microblock_coop_kernelP6__halfiiiiiiS0_PiiS1_,"aw",@nobits
	.sectionflags	@""
	.align	4
.nv.shared._Z34panel_getf2_microblock_coop_kernelP6__halfiiiiiiS0_PiiS1_:
	.zero		1136


//--------------------- .nv.constant0._Z26panel_trsm_u12_warp_kernelILi32EEvPK6__halfPS0_iiii --------------------------
	.section	.nv.constant0._Z26panel_trsm_u12_warp_kernelILi32EEvPK6__halfPS0_iiii,"a",@progbits
	.sectionflags	@""
	.align	4
.nv.constant0._Z26panel_trsm_u12_warp_kernelILi32EEvPK6__halfPS0_iiii:
	.zero		928


//--------------------- .nv.constant0._Z34panel_getf2_microblock_coop_kernelP6__halfiiiiiiS0_PiiS1_ --------------------------
	.section	.nv.constant0._Z34panel_getf2_microblock_coop_kernelP6__halfiiiiiiS0_PiiS1_,"a",@progbits
	.sectionflags	@""
	.align	4
.nv.constant0._Z34panel_getf2_microblock_coop_kernelP6__halfiiiiiiS0_PiiS1_:
	.zero		960


//--------------------- SYMBOLS --------------------------

	.type		.nv.reservedSmem.offset0,@object
	.size		.nv.reservedSmem.offset0,0x4
	.type		.nv.reservedSmem.cap,@object
	.size		.nv.reservedSmem.cap,0x4
